//
// Generated by NVIDIA NVVM Compiler
//
// Compiler Build ID: CL-36424714
// Cuda compilation tools, release 13.0, V13.0.88
// Based on NVVM 20.0.0
//

.version 9.0
.target sm_100
.address_size 64

	// .globl	_Z14v1_convolutionILi8ELi4ELi5ELi5ELi24ELi6ELi6ELi26ELi18EEvPfS0_S0_S0_iiiiiiiii
// _ZZ14v1_convolutionILi8ELi4ELi5ELi5ELi24ELi6ELi6ELi26ELi18EEvPfS0_S0_S0_iiiiiiiiiE8s_kernel has been demoted
// _ZZ14v1_convolutionILi8ELi4ELi5ELi5ELi24ELi6ELi6ELi26ELi18EEvPfS0_S0_S0_iiiiiiiiiE4s_in has been demoted

.visible .entry _Z14v1_convolutionILi8ELi4ELi5ELi5ELi24ELi6ELi6ELi26ELi18EEvPfS0_S0_S0_iiiiiiiii(
	.param .u64 .ptr .align 1 _Z14v1_convolutionILi8ELi4ELi5ELi5ELi24ELi6ELi6ELi26ELi18EEvPfS0_S0_S0_iiiiiiiii_param_0,
	.param .u64 .ptr .align 1 _Z14v1_convolutionILi8ELi4ELi5ELi5ELi24ELi6ELi6ELi26ELi18EEvPfS0_S0_S0_iiiiiiiii_param_1,
	.param .u64 .ptr .align 1 _Z14v1_convolutionILi8ELi4ELi5ELi5ELi24ELi6ELi6ELi26ELi18EEvPfS0_S0_S0_iiiiiiiii_param_2,
	.param .u64 .ptr .align 1 _Z14v1_convolutionILi8ELi4ELi5ELi5ELi24ELi6ELi6ELi26ELi18EEvPfS0_S0_S0_iiiiiiiii_param_3,
	.param .u32 _Z14v1_convolutionILi8ELi4ELi5ELi5ELi24ELi6ELi6ELi26ELi18EEvPfS0_S0_S0_iiiiiiiii_param_4,
	.param .u32 _Z14v1_convolutionILi8ELi4ELi5ELi5ELi24ELi6ELi6ELi26ELi18EEvPfS0_S0_S0_iiiiiiiii_param_5,
	.param .u32 _Z14v1_convolutionILi8ELi4ELi5ELi5ELi24ELi6ELi6ELi26ELi18EEvPfS0_S0_S0_iiiiiiiii_param_6,
	.param .u32 _Z14v1_convolutionILi8ELi4ELi5ELi5ELi24ELi6ELi6ELi26ELi18EEvPfS0_S0_S0_iiiiiiiii_param_7,
	.param .u32 _Z14v1_convolutionILi8ELi4ELi5ELi5ELi24ELi6ELi6ELi26ELi18EEvPfS0_S0_S0_iiiiiiiii_param_8,
	.param .u32 _Z14v1_convolutionILi8ELi4ELi5ELi5ELi24ELi6ELi6ELi26ELi18EEvPfS0_S0_S0_iiiiiiiii_param_9,
	.param .u32 _Z14v1_convolutionILi8ELi4ELi5ELi5ELi24ELi6ELi6ELi26ELi18EEvPfS0_S0_S0_iiiiiiiii_param_10,
	.param .u32 _Z14v1_convolutionILi8ELi4ELi5ELi5ELi24ELi6ELi6ELi26ELi18EEvPfS0_S0_S0_iiiiiiiii_param_11,
	.param .u32 _Z14v1_convolutionILi8ELi4ELi5ELi5ELi24ELi6ELi6ELi26ELi18EEvPfS0_S0_S0_iiiiiiiii_param_12
)
{
	.local .align 16 .b8 	__local_depot0[96];
	.reg .b64 	%SP;
	.reg .b64 	%SPL;
	.reg .pred 	%p<55>;
	.reg .b32 	%r<251>;
	.reg .b32 	%f<147>;
	.reg .b64 	%rd<66>;
	// demoted variable
	.shared .align 4 .b8 _ZZ14v1_convolutionILi8ELi4ELi5ELi5ELi24ELi6ELi6ELi26ELi18EEvPfS0_S0_S0_iiiiiiiiiE8s_kernel[144];
	// demoted variable
	.shared .align 4 .b8 _ZZ14v1_convolutionILi8ELi4ELi5ELi5ELi24ELi6ELi6ELi26ELi18EEvPfS0_S0_S0_iiiiiiiiiE4s_in[1872];
	mov.u64 	%SPL, __local_depot0;
	ld.param.u64 	%rd11, [_Z14v1_convolutionILi8ELi4ELi5ELi5ELi24ELi6ELi6ELi26ELi18EEvPfS0_S0_S0_iiiiiiiii_param_0];
	ld.param.u64 	%rd12, [_Z14v1_convolutionILi8ELi4ELi5ELi5ELi24ELi6ELi6ELi26ELi18EEvPfS0_S0_S0_iiiiiiiii_param_1];
	ld.param.u64 	%rd9, [_Z14v1_convolutionILi8ELi4ELi5ELi5ELi24ELi6ELi6ELi26ELi18EEvPfS0_S0_S0_iiiiiiiii_param_2];
	ld.param.u32 	%r93, [_Z14v1_convolutionILi8ELi4ELi5ELi5ELi24ELi6ELi6ELi26ELi18EEvPfS0_S0_S0_iiiiiiiii_param_5];
	ld.param.u32 	%r95, [_Z14v1_convolutionILi8ELi4ELi5ELi5ELi24ELi6ELi6ELi26ELi18EEvPfS0_S0_S0_iiiiiiiii_param_7];
	ld.param.u32 	%r97, [_Z14v1_convolutionILi8ELi4ELi5ELi5ELi24ELi6ELi6ELi26ELi18EEvPfS0_S0_S0_iiiiiiiii_param_9];
	ld.param.u32 	%r98, [_Z14v1_convolutionILi8ELi4ELi5ELi5ELi24ELi6ELi6ELi26ELi18EEvPfS0_S0_S0_iiiiiiiii_param_10];
	ld.param.u32 	%r99, [_Z14v1_convolutionILi8ELi4ELi5ELi5ELi24ELi6ELi6ELi26ELi18EEvPfS0_S0_S0_iiiiiiiii_param_11];
	ld.param.u32 	%r100, [_Z14v1_convolutionILi8ELi4ELi5ELi5ELi24ELi6ELi6ELi26ELi18EEvPfS0_S0_S0_iiiiiiiii_param_12];
	cvta.to.global.u64 	%rd1, %rd9;
	cvta.to.global.u64 	%rd2, %rd12;
	cvta.to.global.u64 	%rd3, %rd11;
	add.u64 	%rd4, %SPL, 0;
	mov.u32 	%r1, %ctaid.y;
	mov.u32 	%r2, %ctaid.x;
	mov.u32 	%r3, %tid.y;
	mov.u32 	%r4, %tid.x;
	shl.b32 	%r101, %r3, 2;
	add.s32 	%r5, %r101, %r4;
	shr.s32 	%r102, %r97, 31;
	shr.u32 	%r103, %r102, 29;
	add.s32 	%r104, %r97, %r103;
	shr.s32 	%r105, %r104, 3;
	add.s32 	%r6, %r105, -1;
	shr.s32 	%r106, %r98, 31;
	shr.u32 	%r107, %r106, 30;
	add.s32 	%r108, %r98, %r107;
	shr.s32 	%r109, %r108, 2;
	add.s32 	%r7, %r109, -1;
	and.b32  	%r110, %r104, -8;
	sub.s32 	%r111, %r97, %r110;
	and.b32  	%r112, %r108, -4;
	sub.s32 	%r113, %r98, %r112;
	mul.lo.s32 	%r114, %r1, %r95;
	shl.b32 	%r115, %r114, 3;
	shl.b32 	%r8, %r2, 2;
	add.s32 	%r9, %r115, %r8;
	setp.eq.s32 	%p5, %r1, %r6;
	add.s32 	%r10, %r111, 8;
	add.s32 	%r116, %r99, %r10;
	add.s32 	%r117, %r116, -1;
	selp.b32 	%r118, %r117, 12, %p5;
	setp.eq.s32 	%p6, %r2, %r7;
	add.s32 	%r12, %r113, 4;
	add.s32 	%r119, %r100, %r12;
	add.s32 	%r120, %r119, -1;
	selp.b32 	%r13, %r120, 8, %p6;
	shr.s32 	%r121, %r13, 31;
	shr.u32 	%r122, %r121, 30;
	add.s32 	%r123, %r13, %r122;
	shr.s32 	%r124, %r123, 2;
	div.s32 	%r125, %r5, %r124;
	mul.lo.s32 	%r126, %r125, %r124;
	sub.s32 	%r127, %r5, %r126;
	shl.b32 	%r15, %r127, 2;
	div.s32 	%r16, 32, %r124;
	max.s32 	%r128, %r125, 0;
	setp.lt.s32 	%p1, %r128, %r118;
	setp.ge.s32 	%p7, %r128, %r118;
	@%p7 bra 	$L__BB0_11;
	add.s32 	%r17, %r15, %r9;
	add.s32 	%r131, %r15, 8;
	setp.gt.s32 	%p8, %r131, %r13;
	add.s32 	%r18, %r15, 4;
	setp.gt.s32 	%p9, %r13, %r18;
	and.pred  	%p2, %p8, %p9;
	sub.s32 	%r132, %r13, %r15;
	add.s32 	%r19, %r132, -5;
	and.b32  	%r20, %r13, 3;
	add.s32 	%r21, %r15, 5;
	add.s32 	%r22, %r15, 6;
	add.s32 	%r23, %r15, 7;
	mov.b32 	%r236, 0;
	not.pred 	%p10, %p2;
$L__BB0_2:
	add.s32 	%r133, %r236, %r125;
	mul.lo.s32 	%r25, %r133, %r95;
	add.s32 	%r134, %r17, %r25;
	mul.wide.s32 	%rd14, %r134, 4;
	add.s64 	%rd5, %rd3, %rd14;
	ld.global.v4.f32 	{%f26, %f27, %f28, %f29}, [%rd5];
	mov.u32 	%r135, _ZZ14v1_convolutionILi8ELi4ELi5ELi5ELi24ELi6ELi6ELi26ELi18EEvPfS0_S0_S0_iiiiiiiiiE4s_in;
	mad.lo.s32 	%r26, %r133, 72, %r135;
	shl.b32 	%r136, %r15, 2;
	add.s32 	%r27, %r26, %r136;
	st.shared.f32 	[%r27], %f26;
	st.shared.f32 	[%r27+4], %f27;
	st.shared.f32 	[%r27+8], %f28;
	st.shared.f32 	[%r27+12], %f29;
	@%p10 bra 	$L__BB0_10;
	setp.eq.s32 	%p11, %r20, 0;
	mov.u32 	%r237, %r18;
	@%p11 bra 	$L__BB0_7;
	setp.eq.s32 	%p12, %r20, 1;
	ld.global.f32 	%f30, [%rd5+16];
	st.shared.f32 	[%r27+16], %f30;
	mov.u32 	%r237, %r21;
	@%p12 bra 	$L__BB0_7;
	setp.eq.s32 	%p13, %r20, 2;
	ld.global.f32 	%f31, [%rd5+20];
	st.shared.f32 	[%r27+20], %f31;
	mov.u32 	%r237, %r22;
	@%p13 bra 	$L__BB0_7;
	ld.global.f32 	%f32, [%rd5+24];
	st.shared.f32 	[%r27+24], %f32;
	mov.u32 	%r237, %r23;
$L__BB0_7:
	setp.lt.u32 	%p14, %r19, 3;
	@%p14 bra 	$L__BB0_10;
	add.s32 	%r29, %r25, %r9;
$L__BB0_9:
	add.s32 	%r137, %r29, %r237;
	mul.wide.s32 	%rd15, %r137, 4;
	add.s64 	%rd16, %rd3, %rd15;
	ld.global.f32 	%f33, [%rd16];
	shl.b32 	%r138, %r237, 2;
	add.s32 	%r139, %r26, %r138;
	st.shared.f32 	[%r139], %f33;
	ld.global.f32 	%f34, [%rd16+4];
	st.shared.f32 	[%r139+4], %f34;
	ld.global.f32 	%f35, [%rd16+8];
	st.shared.f32 	[%r139+8], %f35;
	ld.global.f32 	%f36, [%rd16+12];
	st.shared.f32 	[%r139+12], %f36;
	add.s32 	%r237, %r237, 4;
	setp.ne.s32 	%p15, %r237, %r13;
	@%p15 bra 	$L__BB0_9;
$L__BB0_10:
	add.s32 	%r236, %r236, %r16;
	setp.lt.s32 	%p16, %r236, %r118;
	@%p16 bra 	$L__BB0_2;
$L__BB0_11:
	setp.gt.u32 	%p17, %r3, 4;
	setp.ne.s32 	%p18, %r4, 0;
	or.pred  	%p3, %p17, %p18;
	mov.u32 	%r140, _ZZ14v1_convolutionILi8ELi4ELi5ELi5ELi24ELi6ELi6ELi26ELi18EEvPfS0_S0_S0_iiiiiiiiiE8s_kernel;
	mad.lo.s32 	%r33, %r3, 24, %r140;
	@%p3 bra 	$L__BB0_13;
	mul.lo.s32 	%r141, %r3, 5;
	mul.wide.u32 	%rd17, %r141, 4;
	add.s64 	%rd18, %rd1, %rd17;
	ld.global.f32 	%f37, [%rd18];
	st.shared.f32 	[%r33], %f37;
	ld.global.f32 	%f38, [%rd18+4];
	st.shared.f32 	[%r33+4], %f38;
	ld.global.f32 	%f39, [%rd18+8];
	st.shared.f32 	[%r33+8], %f39;
	ld.global.f32 	%f40, [%rd18+12];
	st.shared.f32 	[%r33+12], %f40;
	ld.global.f32 	%f41, [%rd18+16];
	st.shared.f32 	[%r33+16], %f41;
$L__BB0_13:
	ld.param.u32 	%r233, [_Z14v1_convolutionILi8ELi4ELi5ELi5ELi24ELi6ELi6ELi26ELi18EEvPfS0_S0_S0_iiiiiiiii_param_8];
	setp.eq.s32 	%p19, %r2, %r7;
	setp.eq.s32 	%p20, %r1, %r6;
	bar.sync 	0;
	selp.b32 	%r34, %r10, 8, %p20;
	selp.b32 	%r142, %r12, 4, %p19;
	div.u32 	%r35, %r5, %r142;
	mul.lo.s32 	%r143, %r35, %r142;
	sub.s32 	%r36, %r5, %r143;
	div.u32 	%r37, 32, %r142;
	mov.f32 	%f42, 0f00000000;
	st.local.v4.f32 	[%rd4], {%f42, %f42, %f42, %f42};
	st.local.v4.f32 	[%rd4+16], {%f42, %f42, %f42, %f42};
	st.local.v4.f32 	[%rd4+32], {%f42, %f42, %f42, %f42};
	st.local.v4.f32 	[%rd4+48], {%f42, %f42, %f42, %f42};
	st.local.v4.f32 	[%rd4+64], {%f42, %f42, %f42, %f42};
	st.local.v4.f32 	[%rd4+80], {%f42, %f42, %f42, %f42};
	setp.lt.s32 	%p21, %r233, 1;
	@%p21 bra 	$L__BB0_57;
	sub.s32 	%r146, %r34, %r35;
	min.s32 	%r38, %r34, %r146;
	add.s32 	%r148, %r15, 8;
	setp.gt.s32 	%p22, %r148, %r13;
	add.s32 	%r39, %r15, 4;
	setp.gt.s32 	%p23, %r13, %r39;
	and.pred  	%p4, %p22, %p23;
	mul.lo.s32 	%r40, %r100, %r99;
	add.s32 	%r41, %r36, %r8;
	sub.s32 	%r149, %r13, %r15;
	add.s32 	%r42, %r149, -5;
	and.b32  	%r43, %r13, 3;
	max.s32 	%r150, %r38, %r37;
	setp.lt.s32 	%p24, %r37, %r38;
	selp.u32 	%r44, 1, 0, %p24;
	add.s32 	%r151, %r37, %r44;
	sub.s32 	%r45, %r150, %r151;
	max.u32 	%r46, %r37, 1;
	mov.b32 	%r239, 0;
	not.pred 	%p29, %p1;
	not.pred 	%p30, %p4;
	div.u32 	%r190, %r45, %r46;
	add.s32 	%r191, %r190, %r44;
	bra.uni 	$L__BB0_16;
$L__BB0_15:
	ld.param.u32 	%r235, [_Z14v1_convolutionILi8ELi4ELi5ELi5ELi24ELi6ELi6ELi26ELi18EEvPfS0_S0_S0_iiiiiiiii_param_8];
	setp.eq.s32 	%p54, %r239, %r235;
	@%p54 bra 	$L__BB0_57;
$L__BB0_16:
	mov.u32 	%r47, %r239;
	setp.lt.s32 	%p25, %r93, 1;
	@%p25 bra 	$L__BB0_36;
	mov.b32 	%r240, 0;
$L__BB0_18:
	setp.le.s32 	%p26, %r34, %r35;
	@%p26 bra 	$L__BB0_21;
	div.u32 	%r154, %r34, %r37;
	mad.lo.s32 	%r49, %r47, %r154, %r47;
	ld.shared.f32 	%f1, [_ZZ14v1_convolutionILi8ELi4ELi5ELi5ELi24ELi6ELi6ELi26ELi18EEvPfS0_S0_S0_iiiiiiiiiE8s_kernel];
	ld.shared.f32 	%f2, [_ZZ14v1_convolutionILi8ELi4ELi5ELi5ELi24ELi6ELi6ELi26ELi18EEvPfS0_S0_S0_iiiiiiiiiE8s_kernel+4];
	ld.shared.f32 	%f3, [_ZZ14v1_convolutionILi8ELi4ELi5ELi5ELi24ELi6ELi6ELi26ELi18EEvPfS0_S0_S0_iiiiiiiiiE8s_kernel+8];
	ld.shared.f32 	%f4, [_ZZ14v1_convolutionILi8ELi4ELi5ELi5ELi24ELi6ELi6ELi26ELi18EEvPfS0_S0_S0_iiiiiiiiiE8s_kernel+12];
	ld.shared.f32 	%f5, [_ZZ14v1_convolutionILi8ELi4ELi5ELi5ELi24ELi6ELi6ELi26ELi18EEvPfS0_S0_S0_iiiiiiiiiE8s_kernel+16];
	ld.shared.f32 	%f6, [_ZZ14v1_convolutionILi8ELi4ELi5ELi5ELi24ELi6ELi6ELi26ELi18EEvPfS0_S0_S0_iiiiiiiiiE8s_kernel+24];
	ld.shared.f32 	%f7, [_ZZ14v1_convolutionILi8ELi4ELi5ELi5ELi24ELi6ELi6ELi26ELi18EEvPfS0_S0_S0_iiiiiiiiiE8s_kernel+28];
	ld.shared.f32 	%f8, [_ZZ14v1_convolutionILi8ELi4ELi5ELi5ELi24ELi6ELi6ELi26ELi18EEvPfS0_S0_S0_iiiiiiiiiE8s_kernel+32];
	ld.shared.f32 	%f9, [_ZZ14v1_convolutionILi8ELi4ELi5ELi5ELi24ELi6ELi6ELi26ELi18EEvPfS0_S0_S0_iiiiiiiiiE8s_kernel+36];
	ld.shared.f32 	%f10, [_ZZ14v1_convolutionILi8ELi4ELi5ELi5ELi24ELi6ELi6ELi26ELi18EEvPfS0_S0_S0_iiiiiiiiiE8s_kernel+40];
	ld.shared.f32 	%f11, [_ZZ14v1_convolutionILi8ELi4ELi5ELi5ELi24ELi6ELi6ELi26ELi18EEvPfS0_S0_S0_iiiiiiiiiE8s_kernel+48];
	ld.shared.f32 	%f12, [_ZZ14v1_convolutionILi8ELi4ELi5ELi5ELi24ELi6ELi6ELi26ELi18EEvPfS0_S0_S0_iiiiiiiiiE8s_kernel+52];
	ld.shared.f32 	%f13, [_ZZ14v1_convolutionILi8ELi4ELi5ELi5ELi24ELi6ELi6ELi26ELi18EEvPfS0_S0_S0_iiiiiiiiiE8s_kernel+56];
	ld.shared.f32 	%f14, [_ZZ14v1_convolutionILi8ELi4ELi5ELi5ELi24ELi6ELi6ELi26ELi18EEvPfS0_S0_S0_iiiiiiiiiE8s_kernel+60];
	ld.shared.f32 	%f15, [_ZZ14v1_convolutionILi8ELi4ELi5ELi5ELi24ELi6ELi6ELi26ELi18EEvPfS0_S0_S0_iiiiiiiiiE8s_kernel+64];
	ld.shared.f32 	%f16, [_ZZ14v1_convolutionILi8ELi4ELi5ELi5ELi24ELi6ELi6ELi26ELi18EEvPfS0_S0_S0_iiiiiiiiiE8s_kernel+72];
	ld.shared.f32 	%f17, [_ZZ14v1_convolutionILi8ELi4ELi5ELi5ELi24ELi6ELi6ELi26ELi18EEvPfS0_S0_S0_iiiiiiiiiE8s_kernel+76];
	ld.shared.f32 	%f18, [_ZZ14v1_convolutionILi8ELi4ELi5ELi5ELi24ELi6ELi6ELi26ELi18EEvPfS0_S0_S0_iiiiiiiiiE8s_kernel+80];
	ld.shared.f32 	%f19, [_ZZ14v1_convolutionILi8ELi4ELi5ELi5ELi24ELi6ELi6ELi26ELi18EEvPfS0_S0_S0_iiiiiiiiiE8s_kernel+84];
	ld.shared.f32 	%f20, [_ZZ14v1_convolutionILi8ELi4ELi5ELi5ELi24ELi6ELi6ELi26ELi18EEvPfS0_S0_S0_iiiiiiiiiE8s_kernel+88];
	ld.shared.f32 	%f21, [_ZZ14v1_convolutionILi8ELi4ELi5ELi5ELi24ELi6ELi6ELi26ELi18EEvPfS0_S0_S0_iiiiiiiiiE8s_kernel+96];
	ld.shared.f32 	%f22, [_ZZ14v1_convolutionILi8ELi4ELi5ELi5ELi24ELi6ELi6ELi26ELi18EEvPfS0_S0_S0_iiiiiiiiiE8s_kernel+100];
	ld.shared.f32 	%f23, [_ZZ14v1_convolutionILi8ELi4ELi5ELi5ELi24ELi6ELi6ELi26ELi18EEvPfS0_S0_S0_iiiiiiiiiE8s_kernel+104];
	ld.shared.f32 	%f24, [_ZZ14v1_convolutionILi8ELi4ELi5ELi5ELi24ELi6ELi6ELi26ELi18EEvPfS0_S0_S0_iiiiiiiiiE8s_kernel+108];
	mov.b32 	%r241, 0;
	ld.shared.f32 	%f25, [_ZZ14v1_convolutionILi8ELi4ELi5ELi5ELi24ELi6ELi6ELi26ELi18EEvPfS0_S0_S0_iiiiiiiiiE8s_kernel+112];
$L__BB0_20:
	add.s32 	%r155, %r241, %r35;
	div.u32 	%r156, %r241, %r37;
	add.s32 	%r157, %r49, %r156;
	mul.wide.u32 	%rd19, %r157, 4;
	add.s64 	%rd20, %rd4, %rd19;
	ld.local.f32 	%f43, [%rd20];
	mov.u32 	%r158, _ZZ14v1_convolutionILi8ELi4ELi5ELi5ELi24ELi6ELi6ELi26ELi18EEvPfS0_S0_S0_iiiiiiiiiE4s_in;
	mad.lo.s32 	%r159, %r155, 72, %r158;
	shl.b32 	%r160, %r36, 2;
	add.s32 	%r161, %r159, %r160;
	ld.shared.f32 	%f44, [%r161];
	fma.rn.f32 	%f45, %f44, %f1, %f43;
	ld.shared.f32 	%f46, [%r161+4];
	fma.rn.f32 	%f47, %f46, %f2, %f45;
	ld.shared.f32 	%f48, [%r161+8];
	fma.rn.f32 	%f49, %f48, %f3, %f47;
	ld.shared.f32 	%f50, [%r161+12];
	fma.rn.f32 	%f51, %f50, %f4, %f49;
	ld.shared.f32 	%f52, [%r161+16];
	fma.rn.f32 	%f53, %f52, %f5, %f51;
	ld.shared.f32 	%f54, [%r161+72];
	fma.rn.f32 	%f55, %f54, %f6, %f53;
	ld.shared.f32 	%f56, [%r161+76];
	fma.rn.f32 	%f57, %f56, %f7, %f55;
	ld.shared.f32 	%f58, [%r161+80];
	fma.rn.f32 	%f59, %f58, %f8, %f57;
	ld.shared.f32 	%f60, [%r161+84];
	fma.rn.f32 	%f61, %f60, %f9, %f59;
	ld.shared.f32 	%f62, [%r161+88];
	fma.rn.f32 	%f63, %f62, %f10, %f61;
	ld.shared.f32 	%f64, [%r161+144];
	fma.rn.f32 	%f65, %f64, %f11, %f63;
	ld.shared.f32 	%f66, [%r161+148];
	fma.rn.f32 	%f67, %f66, %f12, %f65;
	ld.shared.f32 	%f68, [%r161+152];
	fma.rn.f32 	%f69, %f68, %f13, %f67;
	ld.shared.f32 	%f70, [%r161+156];
	fma.rn.f32 	%f71, %f70, %f14, %f69;
	ld.shared.f32 	%f72, [%r161+160];
	fma.rn.f32 	%f73, %f72, %f15, %f71;
	ld.shared.f32 	%f74, [%r161+216];
	fma.rn.f32 	%f75, %f74, %f16, %f73;
	ld.shared.f32 	%f76, [%r161+220];
	fma.rn.f32 	%f77, %f76, %f17, %f75;
	ld.shared.f32 	%f78, [%r161+224];
	fma.rn.f32 	%f79, %f78, %f18, %f77;
	ld.shared.f32 	%f80, [%r161+228];
	fma.rn.f32 	%f81, %f80, %f19, %f79;
	ld.shared.f32 	%f82, [%r161+232];
	fma.rn.f32 	%f83, %f82, %f20, %f81;
	ld.shared.f32 	%f84, [%r161+288];
	fma.rn.f32 	%f85, %f84, %f21, %f83;
	ld.shared.f32 	%f86, [%r161+292];
	fma.rn.f32 	%f87, %f86, %f22, %f85;
	ld.shared.f32 	%f88, [%r161+296];
	fma.rn.f32 	%f89, %f88, %f23, %f87;
	ld.shared.f32 	%f90, [%r161+300];
	fma.rn.f32 	%f91, %f90, %f24, %f89;
	ld.shared.f32 	%f92, [%r161+304];
	fma.rn.f32 	%f93, %f92, %f25, %f91;
	st.local.f32 	[%rd20], %f93;
	add.s32 	%r241, %r241, %r37;
	setp.lt.s32 	%p27, %r241, %r38;
	@%p27 bra 	$L__BB0_20;
$L__BB0_21:
	add.s32 	%r240, %r240, 1;
	setp.ge.s32 	%p28, %r240, %r93;
	@%p28 bra 	$L__BB0_35;
	@%p29 bra 	$L__BB0_33;
	ld.param.u32 	%r232, [_Z14v1_convolutionILi8ELi4ELi5ELi5ELi24ELi6ELi6ELi26ELi18EEvPfS0_S0_S0_iiiiiiiii_param_6];
	mul.lo.s32 	%r163, %r95, %r232;
	mul.lo.s32 	%r164, %r163, %r240;
	add.s32 	%r53, %r164, %r9;
	add.s32 	%r165, %r15, %r9;
	add.s32 	%r54, %r165, %r164;
	mov.b32 	%r242, 0;
$L__BB0_24:
	add.s32 	%r166, %r242, %r125;
	mul.lo.s32 	%r56, %r166, %r95;
	add.s32 	%r167, %r54, %r56;
	mul.wide.s32 	%rd21, %r167, 4;
	add.s64 	%rd6, %rd3, %rd21;
	ld.global.v4.f32 	{%f94, %f95, %f96, %f97}, [%rd6];
	mov.u32 	%r168, _ZZ14v1_convolutionILi8ELi4ELi5ELi5ELi24ELi6ELi6ELi26ELi18EEvPfS0_S0_S0_iiiiiiiiiE4s_in;
	mad.lo.s32 	%r57, %r166, 72, %r168;
	shl.b32 	%r169, %r15, 2;
	add.s32 	%r58, %r57, %r169;
	st.shared.f32 	[%r58], %f94;
	st.shared.f32 	[%r58+4], %f95;
	st.shared.f32 	[%r58+8], %f96;
	st.shared.f32 	[%r58+12], %f97;
	@%p30 bra 	$L__BB0_32;
	setp.eq.s32 	%p31, %r43, 0;
	mov.u32 	%r243, %r39;
	@%p31 bra 	$L__BB0_29;
	add.s32 	%r243, %r15, 5;
	setp.eq.s32 	%p32, %r43, 1;
	ld.global.f32 	%f98, [%rd6+16];
	st.shared.f32 	[%r58+16], %f98;
	@%p32 bra 	$L__BB0_29;
	add.s32 	%r243, %r15, 6;
	setp.eq.s32 	%p33, %r43, 2;
	ld.global.f32 	%f99, [%rd6+20];
	st.shared.f32 	[%r58+20], %f99;
	@%p33 bra 	$L__BB0_29;
	add.s32 	%r243, %r15, 7;
	ld.global.f32 	%f100, [%rd6+24];
	st.shared.f32 	[%r58+24], %f100;
$L__BB0_29:
	setp.lt.u32 	%p34, %r42, 3;
	@%p34 bra 	$L__BB0_32;
	add.s32 	%r63, %r56, %r53;
$L__BB0_31:
	add.s32 	%r170, %r63, %r243;
	mul.wide.s32 	%rd22, %r170, 4;
	add.s64 	%rd23, %rd3, %rd22;
	ld.global.f32 	%f101, [%rd23];
	shl.b32 	%r171, %r243, 2;
	add.s32 	%r172, %r57, %r171;
	st.shared.f32 	[%r172], %f101;
	ld.global.f32 	%f102, [%rd23+4];
	st.shared.f32 	[%r172+4], %f102;
	ld.global.f32 	%f103, [%rd23+8];
	st.shared.f32 	[%r172+8], %f103;
	ld.global.f32 	%f104, [%rd23+12];
	st.shared.f32 	[%r172+12], %f104;
	add.s32 	%r243, %r243, 4;
	setp.ne.s32 	%p35, %r243, %r13;
	@%p35 bra 	$L__BB0_31;
$L__BB0_32:
	add.s32 	%r242, %r242, %r16;
	setp.lt.s32 	%p36, %r242, %r118;
	@%p36 bra 	$L__BB0_24;
$L__BB0_33:
	@%p3 bra 	$L__BB0_35;
	ld.param.u64 	%rd63, [_Z14v1_convolutionILi8ELi4ELi5ELi5ELi24ELi6ELi6ELi26ELi18EEvPfS0_S0_S0_iiiiiiiii_param_2];
	mad.lo.s32 	%r173, %r47, %r93, %r240;
	mul.lo.s32 	%r174, %r40, %r173;
	mov.u32 	%r175, %tid.y;
	mad.lo.s32 	%r176, %r175, 5, %r174;
	cvta.to.global.u64 	%rd24, %rd63;
	mul.wide.s32 	%rd25, %r176, 4;
	add.s64 	%rd26, %rd24, %rd25;
	ld.global.f32 	%f105, [%rd26];
	mov.u32 	%r177, _ZZ14v1_convolutionILi8ELi4ELi5ELi5ELi24ELi6ELi6ELi26ELi18EEvPfS0_S0_S0_iiiiiiiiiE8s_kernel;
	mad.lo.s32 	%r178, %r175, 24, %r177;
	st.shared.f32 	[%r178], %f105;
	ld.global.f32 	%f106, [%rd26+4];
	st.shared.f32 	[%r178+4], %f106;
	ld.global.f32 	%f107, [%rd26+8];
	st.shared.f32 	[%r178+8], %f107;
	ld.global.f32 	%f108, [%rd26+12];
	st.shared.f32 	[%r178+12], %f108;
	ld.global.f32 	%f109, [%rd26+16];
	st.shared.f32 	[%r178+16], %f109;
$L__BB0_35:
	bar.sync 	0;
	setp.ne.s32 	%p37, %r240, %r93;
	@%p37 bra 	$L__BB0_18;
$L__BB0_36:
	ld.param.u32 	%r234, [_Z14v1_convolutionILi8ELi4ELi5ELi5ELi24ELi6ELi6ELi26ELi18EEvPfS0_S0_S0_iiiiiiiii_param_8];
	add.s32 	%r239, %r47, 1;
	setp.ge.s32 	%p38, %r239, %r234;
	or.pred  	%p39, %p3, %p38;
	@%p39 bra 	$L__BB0_38;
	ld.param.u64 	%rd64, [_Z14v1_convolutionILi8ELi4ELi5ELi5ELi24ELi6ELi6ELi26ELi18EEvPfS0_S0_S0_iiiiiiiii_param_2];
	mul.lo.s32 	%r179, %r40, %r93;
	mul.lo.s32 	%r180, %r179, %r239;
	mov.u32 	%r181, %tid.y;
	mad.lo.s32 	%r182, %r181, 5, %r180;
	cvta.to.global.u64 	%rd27, %rd64;
	mul.wide.s32 	%rd28, %r182, 4;
	add.s64 	%rd29, %rd27, %rd28;
	ld.global.f32 	%f110, [%rd29];
	mov.u32 	%r183, _ZZ14v1_convolutionILi8ELi4ELi5ELi5ELi24ELi6ELi6ELi26ELi18EEvPfS0_S0_S0_iiiiiiiiiE8s_kernel;
	mad.lo.s32 	%r184, %r181, 24, %r183;
	st.shared.f32 	[%r184], %f110;
	ld.global.f32 	%f111, [%rd29+4];
	st.shared.f32 	[%r184+4], %f111;
	ld.global.f32 	%f112, [%rd29+8];
	st.shared.f32 	[%r184+8], %f112;
	ld.global.f32 	%f113, [%rd29+12];
	st.shared.f32 	[%r184+12], %f113;
	ld.global.f32 	%f114, [%rd29+16];
	st.shared.f32 	[%r184+16], %f114;
$L__BB0_38:
	setp.le.s32 	%p40, %r34, %r35;
	bar.sync 	0;
	@%p40 bra 	$L__BB0_46;
	ld.param.u64 	%rd65, [_Z14v1_convolutionILi8ELi4ELi5ELi5ELi24ELi6ELi6ELi26ELi18EEvPfS0_S0_S0_iiiiiiiii_param_3];
	mov.u32 	%r186, %ctaid.y;
	shl.b32 	%r187, %r186, 3;
	add.s32 	%r188, %r187, %r35;
	mad.lo.s32 	%r68, %r47, %r97, %r188;
	div.u32 	%r189, %r34, %r37;
	mad.lo.s32 	%r69, %r47, %r189, %r47;
	cvta.to.global.u64 	%rd30, %rd65;
	mul.wide.u32 	%rd31, %r47, 4;
	add.s64 	%rd7, %rd30, %rd31;
	add.s32 	%r70, %r191, 1;
	and.b32  	%r71, %r70, 3;
	setp.lt.u32 	%p41, %r191, 3;
	mov.b32 	%r246, 0;
	@%p41 bra 	$L__BB0_42;
	and.b32  	%r72, %r70, -4;
	mov.b32 	%r246, 0;
	mov.u32 	%r247, %r246;
$L__BB0_41:
	add.s32 	%r193, %r246, %r68;
	mad.lo.s32 	%r194, %r193, %r98, %r41;
	div.u32 	%r195, %r246, %r37;
	add.s32 	%r196, %r69, %r195;
	mul.wide.u32 	%rd32, %r196, 4;
	add.s64 	%rd33, %rd4, %rd32;
	ld.local.f32 	%f115, [%rd33];
	ld.global.f32 	%f116, [%rd7];
	add.f32 	%f117, %f115, %f116;
	mul.wide.s32 	%rd34, %r194, 4;
	add.s64 	%rd35, %rd2, %rd34;
	st.global.f32 	[%rd35], %f117;
	add.s32 	%r197, %r246, %r37;
	add.s32 	%r198, %r193, %r37;
	mad.lo.s32 	%r199, %r198, %r98, %r41;
	div.u32 	%r200, %r197, %r37;
	add.s32 	%r201, %r69, %r200;
	mul.wide.u32 	%rd36, %r201, 4;
	add.s64 	%rd37, %rd4, %rd36;
	ld.local.f32 	%f118, [%rd37];
	ld.global.f32 	%f119, [%rd7];
	add.f32 	%f120, %f118, %f119;
	mul.wide.s32 	%rd38, %r199, 4;
	add.s64 	%rd39, %rd2, %rd38;
	st.global.f32 	[%rd39], %f120;
	add.s32 	%r202, %r197, %r37;
	add.s32 	%r203, %r198, %r37;
	mad.lo.s32 	%r204, %r203, %r98, %r41;
	div.u32 	%r205, %r202, %r37;
	add.s32 	%r206, %r69, %r205;
	mul.wide.u32 	%rd40, %r206, 4;
	add.s64 	%rd41, %rd4, %rd40;
	ld.local.f32 	%f121, [%rd41];
	ld.global.f32 	%f122, [%rd7];
	add.f32 	%f123, %f121, %f122;
	mul.wide.s32 	%rd42, %r204, 4;
	add.s64 	%rd43, %rd2, %rd42;
	st.global.f32 	[%rd43], %f123;
	add.s32 	%r207, %r202, %r37;
	add.s32 	%r208, %r203, %r37;
	mad.lo.s32 	%r209, %r208, %r98, %r41;
	div.u32 	%r210, %r207, %r37;
	add.s32 	%r211, %r69, %r210;
	mul.wide.u32 	%rd44, %r211, 4;
	add.s64 	%rd45, %rd4, %rd44;
	ld.local.f32 	%f124, [%rd45];
	ld.global.f32 	%f125, [%rd7];
	add.f32 	%f126, %f124, %f125;
	mul.wide.s32 	%rd46, %r209, 4;
	add.s64 	%rd47, %rd2, %rd46;
	st.global.f32 	[%rd47], %f126;
	add.s32 	%r246, %r207, %r37;
	add.s32 	%r247, %r247, 4;
	setp.eq.s32 	%p42, %r247, %r72;
	@%p42 bra 	$L__BB0_42;
	bra.uni 	$L__BB0_41;
$L__BB0_42:
	setp.eq.s32 	%p43, %r71, 0;
	@%p43 bra 	$L__BB0_46;
	add.s32 	%r74, %r246, %r68;
	mad.lo.s32 	%r212, %r74, %r98, %r41;
	div.u32 	%r213, %r246, %r37;
	add.s32 	%r214, %r69, %r213;
	mul.wide.u32 	%rd48, %r214, 4;
	add.s64 	%rd49, %rd4, %rd48;
	ld.local.f32 	%f127, [%rd49];
	ld.global.f32 	%f128, [%rd7];
	add.f32 	%f129, %f127, %f128;
	mul.wide.s32 	%rd50, %r212, 4;
	add.s64 	%rd51, %rd2, %rd50;
	st.global.f32 	[%rd51], %f129;
	setp.eq.s32 	%p44, %r71, 1;
	@%p44 bra 	$L__BB0_46;
	add.s32 	%r75, %r246, %r37;
	add.s32 	%r76, %r74, %r37;
	mad.lo.s32 	%r215, %r76, %r98, %r41;
	div.u32 	%r216, %r75, %r37;
	add.s32 	%r217, %r69, %r216;
	mul.wide.u32 	%rd52, %r217, 4;
	add.s64 	%rd53, %rd4, %rd52;
	ld.local.f32 	%f130, [%rd53];
	ld.global.f32 	%f131, [%rd7];
	add.f32 	%f132, %f130, %f131;
	mul.wide.s32 	%rd54, %r215, 4;
	add.s64 	%rd55, %rd2, %rd54;
	st.global.f32 	[%rd55], %f132;
	setp.eq.s32 	%p45, %r71, 2;
	@%p45 bra 	$L__BB0_46;
	add.s32 	%r218, %r76, %r37;
	mad.lo.s32 	%r219, %r218, %r98, %r41;
	add.s32 	%r220, %r75, %r37;
	div.u32 	%r221, %r220, %r37;
	add.s32 	%r222, %r69, %r221;
	mul.wide.u32 	%rd56, %r222, 4;
	add.s64 	%rd57, %rd4, %rd56;
	ld.local.f32 	%f133, [%rd57];
	ld.global.f32 	%f134, [%rd7];
	add.f32 	%f135, %f133, %f134;
	mul.wide.s32 	%rd58, %r219, 4;
	add.s64 	%rd59, %rd2, %rd58;
	st.global.f32 	[%rd59], %f135;
$L__BB0_46:
	@%p29 bra 	$L__BB0_15;
	mov.b32 	%r248, 0;
$L__BB0_48:
	add.s32 	%r224, %r248, %r125;
	mul.lo.s32 	%r82, %r224, %r95;
	add.s32 	%r225, %r15, %r9;
	add.s32 	%r226, %r225, %r82;
	mul.wide.s32 	%rd60, %r226, 4;
	add.s64 	%rd8, %rd3, %rd60;
	ld.global.v4.f32 	{%f136, %f137, %f138, %f139}, [%rd8];
	mov.u32 	%r227, _ZZ14v1_convolutionILi8ELi4ELi5ELi5ELi24ELi6ELi6ELi26ELi18EEvPfS0_S0_S0_iiiiiiiiiE4s_in;
	mad.lo.s32 	%r83, %r224, 72, %r227;
	shl.b32 	%r228, %r15, 2;
	add.s32 	%r84, %r83, %r228;
	st.shared.f32 	[%r84], %f136;
	st.shared.f32 	[%r84+4], %f137;
	st.shared.f32 	[%r84+8], %f138;
	st.shared.f32 	[%r84+12], %f139;
	@%p30 bra 	$L__BB0_56;
	setp.eq.s32 	%p48, %r43, 0;
	mov.u32 	%r249, %r39;
	@%p48 bra 	$L__BB0_53;
	add.s32 	%r249, %r15, 5;
	setp.eq.s32 	%p49, %r43, 1;
	ld.global.f32 	%f140, [%rd8+16];
	st.shared.f32 	[%r84+16], %f140;
	@%p49 bra 	$L__BB0_53;
	add.s32 	%r249, %r15, 6;
	setp.eq.s32 	%p50, %r43, 2;
	ld.global.f32 	%f141, [%rd8+20];
	st.shared.f32 	[%r84+20], %f141;
	@%p50 bra 	$L__BB0_53;
	add.s32 	%r249, %r15, 7;
	ld.global.f32 	%f142, [%rd8+24];
	st.shared.f32 	[%r84+24], %f142;
$L__BB0_53:
	setp.lt.u32 	%p51, %r42, 3;
	@%p51 bra 	$L__BB0_56;
	add.s32 	%r89, %r82, %r9;
$L__BB0_55:
	add.s32 	%r229, %r89, %r249;
	mul.wide.s32 	%rd61, %r229, 4;
	add.s64 	%rd62, %rd3, %rd61;
	ld.global.f32 	%f143, [%rd62];
	shl.b32 	%r230, %r249, 2;
	add.s32 	%r231, %r83, %r230;
	st.shared.f32 	[%r231], %f143;
	ld.global.f32 	%f144, [%rd62+4];
	st.shared.f32 	[%r231+4], %f144;
	ld.global.f32 	%f145, [%rd62+8];
	st.shared.f32 	[%r231+8], %f145;
	ld.global.f32 	%f146, [%rd62+12];
	st.shared.f32 	[%r231+12], %f146;
	add.s32 	%r249, %r249, 4;
	setp.ne.s32 	%p52, %r249, %r13;
	@%p52 bra 	$L__BB0_55;
$L__BB0_56:
	add.s32 	%r248, %r248, %r16;
	setp.lt.s32 	%p53, %r248, %r118;
	@%p53 bra 	$L__BB0_48;
	bra.uni 	$L__BB0_15;
$L__BB0_57:
	ret;

}


// ===== COMPILED SASS (sm_100) =====

	.target	sm_100

	.elftype	@"ET_EXEC"


//--------------------- .note.nv.tkinfo           --------------------------
	.section	.note.nv.tkinfo,"",@"SHT_NOTE"
	.sectionflags	@"SHF_NOTE_NV_TKINFO"
	.tkinfo
        /*0018*/ 	.word	0x00000002
        /*0030*/ 	.string	""
        /*0030*/ 	.string	"ptxas"
        /*0030*/ 	.string	"Cuda compilation tools, release 13.0, V13.0.88"
        /*0030*/ 	.string	"Build cuda_13.0.r13.0/compiler.36424714_0"
        /*0030*/ 	.string	"-arch sm_100 -m 64 "



//--------------------- .note.nv.cuinfo           --------------------------
	.section	.note.nv.cuinfo,"",@"SHT_NOTE"
	.sectionflags	@"SHF_NOTE_NV_CUINFO"
        /*0018*/ 	.short	0x0002
        /*001a*/ 	.short	0x0064
        /*001c*/ 	.short	0x0082
	.zero		2


//--------------------- .nv.info                  --------------------------
	.section	.nv.info,"",@"SHT_CUDA_INFO"
	.align	4


	//----- nvinfo : EIATTR_REGCOUNT
	.align		4
        /*0000*/ 	.byte	0x04, 0x2f
        /*0002*/ 	.short	(.L_1 - .L_0)
	.align		4
.L_0:
        /*0004*/ 	.word	index@(_Z14v1_convolutionILi8ELi4ELi5ELi5ELi24ELi6ELi6ELi26ELi18EEvPfS0_S0_S0_iiiiiiiii)
        /*0008*/ 	.word	0x00000038


	//----- nvinfo : EIATTR_FRAME_SIZE
	.align		4
.L_1:
        /*000c*/ 	.byte	0x04, 0x11
        /*000e*/ 	.short	(.L_3 - .L_2)
	.align		4
.L_2:
        /*0010*/ 	.word	index@(_Z14v1_convolutionILi8ELi4ELi5ELi5ELi24ELi6ELi6ELi26ELi18EEvPfS0_S0_S0_iiiiiiiii)
        /*0014*/ 	.word	0x00000060


	//----- nvinfo : EIATTR_MIN_STACK_SIZE
	.align		4
.L_3:
        /*0018*/ 	.byte	0x04, 0x12
        /*001a*/ 	.short	(.L_5 - .L_4)
	.align		4
.L_4:
        /*001c*/ 	.word	index@(_Z14v1_convolutionILi8ELi4ELi5ELi5ELi24ELi6ELi6ELi26ELi18EEvPfS0_S0_S0_iiiiiiiii)
        /*0020*/ 	.word	0x00000060
.L_5:


//--------------------- .nv.compat                --------------------------
	.section	.nv.compat,"",@"SHT_CUDA_COMPAT_INFO"
	.align	4
        /*0000*/ 	.byte	0x02, 0x09, 0x00, 0x00, 0x02, 0x02, 0x01, 0x00, 0x02, 0x05, 0x05, 0x00, 0x03, 0x07, 0x01, 0x01
        /*0010*/ 	.byte	0x02, 0x03, 0x00, 0x00, 0x02, 0x06, 0x01, 0x00, 0x04, 0x0b, 0x08, 0x00, 0x09, 0x00, 0x00, 0x00
        /*0020*/ 	.byte	0x00, 0x00, 0x00, 0x00


//--------------------- .nv.info._Z14v1_convolutionILi8ELi4ELi5ELi5ELi24ELi6ELi6ELi26ELi18EEvPfS0_S0_S0_iiiiiiiii --------------------------
	.section	.nv.info._Z14v1_convolutionILi8ELi4ELi5ELi5ELi24ELi6ELi6ELi26ELi18EEvPfS0_S0_S0_iiiiiiiii,"",@"SHT_CUDA_INFO"
	.sectionflags	@""
	.align	4


	//----- nvinfo : EIATTR_CUDA_API_VERSION
	.align		4
        /*0000*/ 	.byte	0x04, 0x37
        /*0002*/ 	.short	(.L_7 - .L_6)
.L_6:
        /*0004*/ 	.word	0x00000082


	//----- nvinfo : EIATTR_KPARAM_INFO
	.align		4
.L_7:
        /*0008*/ 	.byte	0x04, 0x17
        /*000a*/ 	.short	(.L_9 - .L_8)
.L_8:
        /*000c*/ 	.word	0x00000000
        /*0010*/ 	.short	0x000c
        /*0012*/ 	.short	0x0040
        /*0014*/ 	.byte	0x00, 0xf0, 0x11, 0x00


	//----- nvinfo : EIATTR_KPARAM_INFO
	.align		4
.L_9:
        /*0018*/ 	.byte	0x04, 0x17
        /*001a*/ 	.short	(.L_11 - .L_10)
.L_10:
        /*001c*/ 	.word	0x00000000
        /*0020*/ 	.short	0x000b
        /*0022*/ 	.short	0x003c
        /*0024*/ 	.byte	0x00, 0xf0, 0x11, 0x00


	//----- nvinfo : EIATTR_KPARAM_INFO
	.align		4
.L_11:
        /*0028*/ 	.byte	0x04, 0x17
        /*002a*/ 	.short	(.L_13 - .L_12)
.L_12:
        /*002c*/ 	.word	0x00000000
        /*0030*/ 	.short	0x000a
        /*0032*/ 	.short	0x0038
        /*0034*/ 	.byte	0x00, 0xf0, 0x11, 0x00


	//----- nvinfo : EIATTR_KPARAM_INFO
	.align		4
.L_13:
        /*0038*/ 	.byte	0x04, 0x17
        /*003a*/ 	.short	(.L_15 - .L_14)
.L_14:
        /*003c*/ 	.word	0x00000000
        /*0040*/ 	.short	0x0009
        /*0042*/ 	.short	0x0034
        /*0044*/ 	.byte	0x00, 0xf0, 0x11, 0x00


	//----- nvinfo : EIATTR_KPARAM_INFO
	.align		4
.L_15:
        /*0048*/ 	.byte	0x04, 0x17
        /*004a*/ 	.short	(.L_17 - .L_16)
.L_16:
        /*004c*/ 	.word	0x00000000
        /*0050*/ 	.short	0x0008
        /*0052*/ 	.short	0x0030
        /*0054*/ 	.byte	0x00, 0xf0, 0x11, 0x00


	//----- nvinfo : EIATTR_KPARAM_INFO
	.align		4
.L_17:
        /*0058*/ 	.byte	0x04, 0x17
        /*005a*/ 	.short	(.L_19 - .L_18)
.L_18:
        /*005c*/ 	.word	0x00000000
        /*0060*/ 	.short	0x0007
        /*0062*/ 	.short	0x002c
        /*0064*/ 	.byte	0x00, 0xf0, 0x11, 0x00


	//----- nvinfo : EIATTR_KPARAM_INFO
	.align		4
.L_19:
        /*0068*/ 	.byte	0x04, 0x17
        /*006a*/ 	.short	(.L_21 - .L_20)
.L_20:
        /*006c*/ 	.word	0x00000000
        /*0070*/ 	.short	0x0006
        /*0072*/ 	.short	0x0028
        /*0074*/ 	.byte	0x00, 0xf0, 0x11, 0x00


	//----- nvinfo : EIATTR_KPARAM_INFO
	.align		4
.L_21:
        /*0078*/ 	.byte	0x04, 0x17
        /*007a*/ 	.short	(.L_23 - .L_22)
.L_22:
        /*007c*/ 	.word	0x00000000
        /*0080*/ 	.short	0x0005
        /*0082*/ 	.short	0x0024
        /*0084*/ 	.byte	0x00, 0xf0, 0x11, 0x00


	//----- nvinfo : EIATTR_KPARAM_INFO
	.align		4
.L_23:
        /*0088*/ 	.byte	0x04, 0x17
        /*008a*/ 	.short	(.L_25 - .L_24)
.L_24:
        /*008c*/ 	.word	0x00000000
        /*0090*/ 	.short	0x0004
        /*0092*/ 	.short	0x0020
        /*0094*/ 	.byte	0x00, 0xf0, 0x11, 0x00


	//----- nvinfo : EIATTR_KPARAM_INFO
	.align		4
.L_25:
        /*0098*/ 	.byte	0x04, 0x17
        /*009a*/ 	.short	(.L_27 - .L_26)
.L_26:
        /*009c*/ 	.word	0x00000000
        /*00a0*/ 	.short	0x0003
        /*00a2*/ 	.short	0x0018
        /*00a4*/ 	.byte	0x00, 0xf5, 0x21, 0x00


	//----- nvinfo : EIATTR_KPARAM_INFO
	.align		4
.L_27:
        /*00a8*/ 	.byte	0x04, 0x17
        /*00aa*/ 	.short	(.L_29 - .L_28)
.L_28:
        /*00ac*/ 	.word	0x00000000
        /*00b0*/ 	.short	0x0002
        /*00b2*/ 	.short	0x0010
        /*00b4*/ 	.byte	0x00, 0xf5, 0x21, 0x00


	//----- nvinfo : EIATTR_KPARAM_INFO
	.align		4
.L_29:
        /*00b8*/ 	.byte	0x04, 0x17
        /*00ba*/ 	.short	(.L_31 - .L_30)
.L_30:
        /*00bc*/ 	.word	0x00000000
        /*00c0*/ 	.short	0x0001
        /*00c2*/ 	.short	0x0008
        /*00c4*/ 	.byte	0x00, 0xf5, 0x21, 0x00


	//----- nvinfo : EIATTR_KPARAM_INFO
	.align		4
.L_31:
        /*00c8*/ 	.byte	0x04, 0x17
        /*00ca*/ 	.short	(.L_33 - .L_32)
.L_32:
        /*00cc*/ 	.word	0x00000000
        /*00d0*/ 	.short	0x0000
        /*00d2*/ 	.short	0x0000
        /*00d4*/ 	.byte	0x00, 0xf5, 0x21, 0x00


	//----- nvinfo : EIATTR_SPARSE_MMA_MASK
	.align		4
.L_33:
        /*00d8*/ 	.byte	0x03, 0x50
        /*00da*/ 	.short	0x0000


	//----- nvinfo : EIATTR_MAXREG_COUNT
	.align		4
        /*00dc*/ 	.byte	0x03, 0x1b
        /*00de*/ 	.short	0x00ff


	//----- nvinfo : EIATTR_NUM_BARRIERS
	.align		4
        /*00e0*/ 	.byte	0x02, 0x4c
        /*00e2*/ 	.byte	0x01
	.zero		1


	//----- nvinfo : EIATTR_MERCURY_ISA_VERSION
	.align		4
        /*00e4*/ 	.byte	0x03, 0x5f
        /*00e6*/ 	.short	0x0101


	//----- nvinfo : EIATTR_UNUSED_LOAD_BYTE_OFFSET
	.align		4
        /*00e8*/ 	.byte	0x04, 0x44
        /*00ea*/ 	.short	(.L_35 - .L_34)


	//   ....[0]....
.L_34:
        /*00ec*/ 	.word	0x000007f0
        /*00f0*/ 	.word	0x00000fff


	//   ....[1]....
        /*00f4*/ 	.word	0x00001740
        /*00f8*/ 	.word	0x0000ff0f


	//   ....[2]....
        /*00fc*/ 	.word	0x00001760
        /*0100*/ 	.word	0x00000fff


	//   ....[3]....
        /*0104*/ 	.word	0x00001780
        /*0108*/ 	.word	0x0000ff0f


	//   ....[4]....
        /*010c*/ 	.word	0x00001790
        /*0110*/ 	.word	0x00000fff


	//   ....[5]....
        /*0114*/ 	.word	0x00001f50
        /*0118*/ 	.word	0x00000fff


	//   ....[6]....
        /*011c*/ 	.word	0x00003790
        /*0120*/ 	.word	0x00000fff


	//----- nvinfo : EIATTR_VRC_CTA_INIT_COUNT
	.align		4
.L_35:
        /*0124*/ 	.byte	0x02, 0x4a
	.zero		1
	.zero		1


	//----- nvinfo : EIATTR_EXIT_INSTR_OFFSETS
	.align		4
        /*0128*/ 	.byte	0x04, 0x1c
        /*012a*/ 	.short	(.L_37 - .L_36)


	//   ....[0]....
.L_36:
        /*012c*/ 	.word	0x000012a0


	//   ....[1]....
        /*0130*/ 	.word	0x00003f30


	//----- nvinfo : EIATTR_CRS_STACK_SIZE
	.align		4
.L_37:
        /*0134*/ 	.byte	0x04, 0x1e
        /*0136*/ 	.short	(.L_39 - .L_38)
.L_38:
        /*0138*/ 	.word	0x00000000


	//----- nvinfo : EIATTR_CBANK_PARAM_SIZE
	.align		4
.L_39:
        /*013c*/ 	.byte	0x03, 0x19
        /*013e*/ 	.short	0x0044


	//----- nvinfo : EIATTR_PARAM_CBANK
	.align		4
        /*0140*/ 	.byte	0x04, 0x0a
        /*0142*/ 	.short	(.L_41 - .L_40)
	.align		4
.L_40:
        /*0144*/ 	.word	index@(.nv.constant0._Z14v1_convolutionILi8ELi4ELi5ELi5ELi24ELi6ELi6ELi26ELi18EEvPfS0_S0_S0_iiiiiiiii)
        /*0148*/ 	.short	0x0380
        /*014a*/ 	.short	0x0044


	//----- nvinfo : EIATTR_SW_WAR
	.align		4
.L_41:
        /*014c*/ 	.byte	0x04, 0x36
        /*014e*/ 	.short	(.L_43 - .L_42)
.L_42:
        /*0150*/ 	.word	0x00000008
.L_43:


//--------------------- .nv.callgraph             --------------------------
	.section	.nv.callgraph,"",@"SHT_CUDA_CALLGRAPH"
	.align	4
	.sectionentsize	8
	.align		4
        /*0000*/ 	.word	0x00000000
	.align		4
        /*0004*/ 	.word	0xffffffff
	.align		4
        /*0008*/ 	.word	0x00000000
	.align		4
        /*000c*/ 	.word	0xfffffffe
	.align		4
        /*0010*/ 	.word	0x00000000
	.align		4
        /*0014*/ 	.word	0xfffffffd
	.align		4
        /*0018*/ 	.word	0x00000000
	.align		4
        /*001c*/ 	.word	0xfffffffc


//--------------------- .text._Z14v1_convolutionILi8ELi4ELi5ELi5ELi24ELi6ELi6ELi26ELi18EEvPfS0_S0_S0_iiiiiiiii --------------------------
	.section	.text._Z14v1_convolutionILi8ELi4ELi5ELi5ELi24ELi6ELi6ELi26ELi18EEvPfS0_S0_S0_iiiiiiiii,"ax",@progbits
	.align	128
        .global         _Z14v1_convolutionILi8ELi4ELi5ELi5ELi24ELi6ELi6ELi26ELi18EEvPfS0_S0_S0_iiiiiiiii
        .type           _Z14v1_convolutionILi8ELi4ELi5ELi5ELi24ELi6ELi6ELi26ELi18EEvPfS0_S0_S0_iiiiiiiii,@function
        .size           _Z14v1_convolutionILi8ELi4ELi5ELi5ELi24ELi6ELi6ELi26ELi18EEvPfS0_S0_S0_iiiiiiiii,(.L_x_55 - _Z14v1_convolutionILi8ELi4ELi5ELi5ELi24ELi6ELi6ELi26ELi18EEvPfS0_S0_S0_iiiiiiiii)
        .other          _Z14v1_convolutionILi8ELi4ELi5ELi5ELi24ELi6ELi6ELi26ELi18EEvPfS0_S0_S0_iiiiiiiii,@"STO_CUDA_ENTRY STV_DEFAULT"
_Z14v1_convolutionILi8ELi4ELi5ELi5ELi24ELi6ELi6ELi26ELi18EEvPfS0_S0_S0_iiiiiiiii:
.text._Z14v1_convolutionILi8ELi4ELi5ELi5ELi24ELi6ELi6ELi26ELi18EEvPfS0_S0_S0_iiiiiiiii:
[----:B------:R-:W0:Y:S01]  /*0000*/  LDC R1, c[0x0][0x37c] ;  /* 0x0000df00ff017b82 */ /* 0x000e220000000800 */
[----:B------:R-:W1:Y:S07]  /*0010*/  LDCU.64 UR10, c[0x0][0x3b8] ;  /* 0x00007700ff0a77ac */ /* 0x000e6e0008000a00 */
[----:B------:R-:W2:Y:S01]  /*0020*/  S2UR UR21, SR_CTAID.X ;  /* 0x00000000001579c3 */ /* 0x000ea20000002500 */
[----:B------:R-:W3:Y:S01]  /*0030*/  S2R R0, SR_TID.Y ;  /* 0x0000000000007919 */ /* 0x000ee20000002200 */
[----:B0-----:R-:W-:Y:S01]  /*0040*/  VIADD R1, R1, 0xffffffa0 ;  /* 0xffffffa001017836 */ /* 0x001fe20000000000 */
[----:B------:R-:W0:Y:S01]  /*0050*/  LDCU UR6, c[0x0][0x3c0] ;  /* 0x00007800ff0677ac */ /* 0x000e220008000800 */
[----:B------:R-:W-:Y:S01]  /*0060*/  BSSY.RECONVERGENT B2, `(.L_x_0) ;  /* 0x00000ed000027945 */ /* 0x000fe20003800200 */
[----:B------:R-:W3:Y:S01]  /*0070*/  S2R R13, SR_TID.X ;  /* 0x00000000000d7919 */ /* 0x000ee20000002100 */
[----:B------:R-:W4:Y:S02]  /*0080*/  LDCU UR9, c[0x0][0x3b4] ;  /* 0x00007680ff0977ac */ /* 0x000f240008000800 */
[----:B------:R-:W5:Y:S01]  /*0090*/  S2UR UR20, SR_CTAID.Y ;  /* 0x00000000001479c3 */ /* 0x000f620000002600 */
[----:B------:R-:W-:Y:S01]  /*00a0*/  R2UR UR22, R1 ;  /* 0x00000000011672ca */ /* 0x000fe200000e0000 */
[----:B------:R-:W3:Y:S01]  /*00b0*/  LDCU.64 UR16, c[0x0][0x358] ;  /* 0x00006b00ff1077ac */ /* 0x000ee20008000a00 */
[----:B-1----:R-:W-:-:S04]  /*00c0*/  USHF.R.S32.HI UR4, URZ, 0x1f, UR10 ;  /* 0x0000001fff047899 */ /* 0x002fc8000801140a */
[----:B------:R-:W-:-:S04]  /*00d0*/  ULEA.HI UR4, UR4, UR10, URZ, 0x2 ;  /* 0x0000000a04047291 */ /* 0x000fc8000f8f10ff */
[----:B------:R-:W-:Y:S02]  /*00e0*/  ULOP3.LUT UR5, UR4, 0xfffffffc, URZ, 0xc0, !UPT ;  /* 0xfffffffc04057892 */ /* 0x000fe4000f8ec0ff */
[----:B------:R-:W-:Y:S02]  /*00f0*/  ULEA.HI.SX32 UR8, UR4, 0xffffffff, 0x1e ;  /* 0xffffffff04087891 */ /* 0x000fe4000f8ff2ff */
[----:B------:R-:W-:Y:S02]  /*0100*/  UIADD3 UR12, UPT, UPT, -UR5, 0x4, UR10 ;  /* 0x00000004050c7890 */ /* 0x000fe4000fffe10a */
[----:B--2---:R-:W-:Y:S02]  /*0110*/  UISETP.NE.AND UP0, UPT, UR21, UR8, UPT ;  /* 0x000000081500728c */ /* 0x004fe4000bf05270 */
[----:B0-----:R-:W-:-:S04]  /*0120*/  UIADD3 UR6, UPT, UPT, UR12, -0x1, UR6 ;  /* 0xffffffff0c067890 */ /* 0x001fc8000fffe006 */
[----:B------:R-:W-:Y:S01]  /*0130*/  USEL UR6, UR6, 0x8, !UP0 ;  /* 0x0000000806067887 */ /* 0x000fe2000c000000 */
[----:B---3--:R-:W-:-:S03]  /*0140*/  IMAD R11, R0, 0x4, R13 ;  /* 0x00000004000b7824 */ /* 0x008fc600078e020d */
[----:B------:R-:W-:-:S04]  /*0150*/  USHF.R.S32.HI UR4, URZ, 0x1f, UR6 ;  /* 0x0000001fff047899 */ /* 0x000fc80008011406 */
[----:B------:R-:W-:-:S04]  /*0160*/  ULEA.HI UR4, UR4, UR6, URZ, 0x2 ;  /* 0x0000000604047291 */ /* 0x000fc8000f8f10ff */
[----:B------:R-:W-:-:S06]  /*0170*/  USHF.R.S32.HI UR13, URZ, 0x2, UR4 ;  /* 0x00000002ff0d7899 */ /* 0x000fcc0008011404 */
[----:B------:R-:W-:-:S05]  /*0180*/  IMAD.U32 R7, RZ, RZ, UR13 ;  /* 0x0000000dff077e24 */ /* 0x000fca000f8e00ff */
[-C--:B------:R-:W-:Y:S02]  /*0190*/  IABS R6, R7.reuse ;  /* 0x0000000700067213 */ /* 0x080fe40000000000 */
[----:B------:R-:W-:Y:S02]  /*01a0*/  IABS R7, R7 ;  /* 0x0000000700077213 */ /* 0x000fe40000000000 */
[----:B------:R-:W0:Y:S08]  /*01b0*/  I2F.RP R4, R6 ;  /* 0x0000000600047306 */ /* 0x000e300000209400 */
[----:B0-----:R-:W0:Y:S02]  /*01c0*/  MUFU.RCP R4, R4 ;  /* 0x0000000400047308 */ /* 0x001e240000001000 */
[----:B0-----:R-:W-:-:S06]  /*01d0*/  IADD3 R2, PT, PT, R4, 0xffffffe, RZ ;  /* 0x0ffffffe04027810 */ /* 0x001fcc0007ffe0ff */
[----:B------:R0:W1:Y:S02]  /*01e0*/  F2I.FTZ.U32.TRUNC.NTZ R3, R2 ;  /* 0x0000000200037305 */ /* 0x000064000021f000 */
[----:B0-----:R-:W-:-:S05]  /*01f0*/  IMAD.MOV.U32 R2, RZ, RZ, RZ ;  /* 0x000000ffff027224 */ /* 0x001fca00078e00ff */
[----:B------:R-:W-:Y:S01]  /*0200*/  R2UR UR4, R2 ;  /* 0x00000000020472ca */ /* 0x000fe200000e0000 */
[----:B-1----:R-:W-:Y:S01]  /*0210*/  IMAD.MOV R5, RZ, RZ, -R3 ;  /* 0x000000ffff057224 */ /* 0x002fe200078e0a03 */
[----:B------:R-:W-:Y:S02]  /*0220*/  R2UR UR5, R3 ;  /* 0x00000000030572ca */ /* 0x000fe400000e0000 */
[----:B------:R-:W-:Y:S01]  /*0230*/  IADD3 R2, PT, PT, RZ, -R7, RZ ;  /* 0x80000007ff027210 */ /* 0x000fe20007ffe0ff */
[----:B------:R-:W-:-:S03]  /*0240*/  IMAD R5, R5, R6, RZ ;  /* 0x0000000605057224 */ /* 0x000fc600078e02ff */
[----:B------:R-:W-:-:S07]  /*0250*/  R2UR UR15, R2 ;  /* 0x00000000020f72ca */ /* 0x000fce00000e0000 */
[----:B------:R-:W-:Y:S01]  /*0260*/  IMAD.HI.U32 R5, R3, R5, UR4 ;  /* 0x0000000403057e27 */ /* 0x000fe2000f8e0005 */
[----:B------:R-:W-:-:S04]  /*0270*/  IABS R3, R11 ;  /* 0x0000000b00037213 */ /* 0x000fc80000000000 */
[----:B------:R-:W-:-:S13]  /*0280*/  R2UR UR7, R5 ;  /* 0x00000000050772ca */ /* 0x000fda00000e0000 */
[----:B------:R-:W-:Y:S02]  /*0290*/  UIMAD.WIDE.U32 UR4, UR7, 0x20, URZ ;  /* 0x00000020070478a5 */ /* 0x000fe4000f8e00ff */
[----:B------:R-:W-:Y:S01]  /*02a0*/  IMAD.HI.U32 R2, R3, UR7, RZ ;  /* 0x0000000703027c27 */ /* 0x000fe2000f8e00ff */
[----:B----4-:R-:W-:-:S03]  /*02b0*/  USHF.R.S32.HI UR4, URZ, 0x1f, UR9 ;  /* 0x0000001fff047899 */ /* 0x010fc60008011409 */
[----:B------:R-:W-:Y:S01]  /*02c0*/  IMAD R3, R2, UR15, R3 ;  /* 0x0000000f02037c24 */ /* 0x000fe2000f8e0203 */
[----:B------:R-:W-:Y:S01]  /*02d0*/  ULEA.HI UR4, UR4, UR9, URZ, 0x3 ;  /* 0x0000000904047291 */ /* 0x000fe2000f8f18ff */
[----:B------:R-:W-:Y:S02]  /*02e0*/  UMOV UR10, UR5 ;  /* 0x00000005000a7c82 */ /* 0x000fe40008000000 */
[----:B------:R-:W-:Y:S01]  /*02f0*/  UIMAD UR14, UR10, UR15, 0x20 ;  /* 0x000000200a0e74a4 */ /* 0x000fe2000f8e020f */
[C---:B------:R-:W-:Y:S01]  /*0300*/  ISETP.GT.U32.AND P1, PT, R6.reuse, R3, PT ;  /* 0x000000030600720c */ /* 0x040fe20003f24070 */
[----:B------:R-:W-:Y:S02]  /*0310*/  ULOP3.LUT UR5, UR4, 0xfffffff8, URZ, 0xc0, !UPT ;  /* 0xfffffff804057892 */ /* 0x000fe4000f8ec0ff */
[----:B------:R-:W-:Y:S02]  /*0320*/  ULEA.HI.SX32 UR7, UR4, 0xffffffff, 0x1d ;  /* 0xffffffff04077891 */ /* 0x000fe4000f8feaff */
[----:B------:R-:W-:Y:S01]  /*0330*/  ISETP.GT.U32.AND P0, PT, R6, UR14, PT ;  /* 0x0000000e06007c0c */ /* 0x000fe2000bf04070 */
[----:B------:R-:W-:-:S02]  /*0340*/  UIADD3 UR9, UPT, UPT, -UR5, 0x8, UR9 ;  /* 0x0000000805097890 */ /* 0x000fc4000fffe109 */
[----:B-----5:R-:W-:Y:S02]  /*0350*/  UISETP.NE.AND UP0, UPT, UR20, UR7, UPT ;  /* 0x000000071400728c */ /* 0x020fe4000bf05270 */
[----:B------:R-:W-:Y:S02]  /*0360*/  UIADD3 UR4, UPT, UPT, UR9, -0x1, UR11 ;  /* 0xffffffff09047890 */ /* 0x000fe4000fffe00b */
[----:B------:R-:W-:Y:S01]  /*0370*/  ULOP3.LUT UR5, URZ, UR13, URZ, 0x33, !UPT ;  /* 0x0000000dff057292 */ /* 0x000fe2000f8e33ff */
[----:B------:R-:W-:Y:S01]  /*0380*/  @!P1 IMAD.IADD R3, R3, 0x1, -R6 ;  /* 0x0000000103039824 */ /* 0x000fe200078e0a06 */
[----:B------:R-:W-:Y:S01]  /*0390*/  @!P1 IADD3 R2, PT, PT, R2, 0x1, RZ ;  /* 0x0000000102029810 */ /* 0x000fe20007ffe0ff */
[----:B------:R-:W-:Y:S02]  /*03a0*/  USEL UR11, UR4, 0xc, !UP0 ;  /* 0x0000000c040b7887 */ /* 0x000fe4000c000000 */
[----:B------:R-:W-:Y:S01]  /*03b0*/  UISETP.NE.AND UP0, UPT, UR13, URZ, UPT ;  /* 0x000000ff0d00728c */ /* 0x000fe2000bf05270 */
[----:B------:R-:W-:Y:S01]  /*03c0*/  VOTEU.ANY UP2, P0 ;  /* 0x0000000000ff7886 */ /* 0x000fe20000040100 */
[----:B------:R-:W-:Y:S01]  /*03d0*/  PLOP3.LUT P0, PT, PT, PT, UP2, 0x80, 0x8 ;  /* 0x000000000008781c */ /* 0x000fe20003f0f028 */
[----:B------:R-:W-:-:S02]  /*03e0*/  ULOP3.LUT UR4, UR13, 0x20, URZ, 0x3c, !UPT ;  /* 0x000000200d047892 */ /* 0x000fc4000f8e3cff */
[----:B------:R-:W-:Y:S02]  /*03f0*/  USHF.L.U32 UR15, UR21, 0x2, URZ ;  /* 0x00000002150f7899 */ /* 0x000fe400080006ff */
[----:B------:R-:W-:Y:S02]  /*0400*/  @!UP2 UIADD3 UR10, UPT, UPT, UR10, 0x1, URZ ;  /* 0x000000010a0aa890 */ /* 0x000fe4000fffe0ff */
[----:B------:R-:W-:-:S06]  /*0410*/  UISETP.GE.AND UP2, UPT, UR4, URZ, UPT ;  /* 0x000000ff0400728c */ /* 0x000fcc000bf46270 */
[----:B------:R-:W-:-:S04]  /*0420*/  @!P0 IADD3 R4, PT, PT, -R6, UR14, RZ ;  /* 0x0000000e06048c10 */ /* 0x000fc8000fffe1ff */
[----:B------:R-:W-:Y:S02]  /*0430*/  @!P0 R2UR UR14, R4 ;  /* 0x00000000040e82ca */ /* 0x000fe400000e0000 */
[----:B------:R-:W-:Y:S02]  /*0440*/  ISETP.GE.U32.AND P0, PT, R3, R6, PT ;  /* 0x000000060300720c */ /* 0x000fe40003f06070 */
[----:B------:R-:W-:-:S04]  /*0450*/  LOP3.LUT R3, R11, UR13, RZ, 0x3c, !PT ;  /* 0x0000000d0b037c12 */ /* 0x000fc8000f8e3cff */
[----:B------:R-:W-:Y:S01]  /*0460*/  ISETP.GE.AND P2, PT, R3, RZ, PT ;  /* 0x000000ff0300720c */ /* 0x000fe20003f46270 */
[----:B------:R-:W-:-:S04]  /*0470*/  IMAD.U32 R3, RZ, RZ, UR5 ;  /* 0x00000005ff037e24 */ /* 0x000fc8000f8e00ff */
[----:B------:R-:W-:Y:S01]  /*0480*/  ISETP.LE.U32.AND P3, PT, R6, UR14, PT ;  /* 0x0000000e06007c0c */ /* 0x000fe2000bf63070 */
[----:B------:R-:W0:Y:S01]  /*0490*/  LDCU UR14, c[0x0][0x3ac] ;  /* 0x00007580ff0e77ac */ /* 0x000e220008000800 */
[----:B------:R-:W-:Y:S01]  /*04a0*/  @P0 VIADD R2, R2, 0x1 ;  /* 0x0000000102020836 */ /* 0x000fe20000000000 */
[----:B------:R-:W-:-:S05]  /*04b0*/  PLOP3.LUT P0, PT, PT, PT, UP0, 0x80, 0x8 ;  /* 0x000000000008781c */ /* 0x000fca0003f0f008 */
[----:B------:R-:W-:-:S04]  /*04c0*/  @!P2 IADD3 R2, PT, PT, -R2, RZ, RZ ;  /* 0x000000ff0202a210 */ /* 0x000fc80007ffe1ff */
[----:B------:R-:W-:Y:S01]  /*04d0*/  SEL R32, R3, R2, !P0 ;  /* 0x0000000203207207 */ /* 0x000fe20004000000 */
[----:B------:R-:W-:-:S03]  /*04e0*/  VOTEU.ANY UP1, P3 ;  /* 0x0000000000ff7886 */ /* 0x000fc60001820100 */
[----:B------:R-:W-:Y:S02]  /*04f0*/  VIMNMX R2, PT, PT, RZ, R32, !PT ;  /* 0x00000020ff027248 */ /* 0x000fe40007fe0100 */
[----:B------:R-:W-:Y:S02]  /*0500*/  @UP1 UIADD3 UR10, UPT, UPT, UR10, 0x1, URZ ;  /* 0x000000010a0a1890 */ /* 0x000fe4000fffe0ff */
[C---:B------:R-:W-:Y:S01]  /*0510*/  ISETP.GE.AND P0, PT, R2.reuse, UR11, PT ;  /* 0x0000000b02007c0c */ /* 0x040fe2000bf06270 */
[----:B0-----:R-:W-:Y:S01]  /*0520*/  UIMAD UR4, UR20, UR14, URZ ;  /* 0x0000000e140472a4 */ /* 0x001fe2000f8e02ff */
[----:B------:R-:W-:Y:S01]  /*0530*/  ISETP.GE.AND P3, PT, R2, UR11, PT ;  /* 0x0000000b02007c0c */ /* 0x000fe2000bf66270 */
[----:B------:R-:W-:Y:S02]  /*0540*/  IMAD.MOV R2, RZ, RZ, -R32 ;  /* 0x000000ffff027224 */ /* 0x000fe400078e0a20 */
[----:B------:R-:W-:Y:S01]  /*0550*/  UMOV UR14, UR10 ;  /* 0x0000000a000e7c82 */ /* 0x000fe20008000000 */
[----:B------:R-:W-:Y:S01]  /*0560*/  ULEA UR10, UR4, UR15, 0x3 ;  /* 0x0000000f040a7291 */ /* 0x000fe2000f8e18ff */
[----:B------:R-:W-:Y:S01]  /*0570*/  IMAD R3, R2, UR13, R11 ;  /* 0x0000000d02037c24 */ /* 0x000fe2000f8e020b */
[----:B------:R-:W-:-:S04]  /*0580*/  @!UP2 UIADD3 UR14, UPT, UPT, -UR14, URZ, URZ ;  /* 0x000000ff0e0ea290 */ /* 0x000fc8000fffe1ff */
[----:B------:R-:W-:Y:S01]  /*0590*/  USEL UR14, UR5, UR14, !UP0 ;  /* 0x0000000e050e7287 */ /* 0x000fe2000c000000 */
[----:B------:R-:W-:Y:S11]  /*05a0*/  @P0 BRA `(.L_x_1) ;  /* 0x0000000800600947 */ /* 0x000ff60003800000 */
[----:B------:R-:W-:Y:S01]  /*05b0*/  IMAD.MOV.U32 R4, RZ, RZ, -0x4 ;  /* 0xfffffffcff047424 */ /* 0x000fe200078e00ff */
[C---:B------:R-:W-:Y:S01]  /*05c0*/  LEA R16, R3.reuse, 0x8, 0x2 ;  /* 0x0000000803107811 */ /* 0x040fe200078e10ff */
[----:B------:R-:W-:Y:S02]  /*05d0*/  IMAD.U32 R17, RZ, RZ, UR6 ;  /* 0x00000006ff117e24 */ /* 0x000fe4000f8e00ff */
[----:B------:R-:W-:Y:S02]  /*05e0*/  HFMA2 R15, -RZ, RZ, 0, 0 ;  /* 0x00000000ff0f7431 */ /* 0x000fe400000001ff */
[C---:B------:R-:W-:Y:S01]  /*05f0*/  IMAD R4, R3.reuse, R4, UR6 ;  /* 0x0000000603047e24 */ /* 0x040fe2000f8e0204 */
[C---:B------:R-:W-:Y:S01]  /*0600*/  IADD3 R2, PT, PT, R16.reuse, -0x4, RZ ;  /* 0xfffffffc10027810 */ /* 0x040fe20007ffe0ff */
[----:B------:R-:W-:Y:S01]  /*0610*/  VIADD R12, R16, 0xfffffffd ;  /* 0xfffffffd100c7836 */ /* 0x000fe20000000000 */
[----:B------:R-:W-:Y:S01]  /*0620*/  LEA R10, R3, UR10, 0x2 ;  /* 0x0000000a030a7c11 */ /* 0x000fe2000f8e10ff */
[----:B------:R-:W-:Y:S01]  /*0630*/  VIADD R4, R4, 0xfffffffb ;  /* 0xfffffffb04047836 */ /* 0x000fe20000000000 */
[----:B------:R-:W-:Y:S01]  /*0640*/  ISETP.LT.AND P1, PT, R2, UR6, PT ;  /* 0x0000000602007c0c */ /* 0x000fe2000bf21270 */
[----:B------:R-:W-:Y:S01]  /*0650*/  VIADD R14, R16, 0xfffffffe ;  /* 0xfffffffe100e7836 */ /* 0x000fe20000000000 */
[----:B------:R-:W-:-:S02]  /*0660*/  LOP3.LUT R17, R17, 0x3, RZ, 0xc0, !PT ;  /* 0x0000000311117812 */ /* 0x000fc400078ec0ff */
[----:B------:R-:W-:Y:S02]  /*0670*/  ISETP.GT.AND P1, PT, R16, UR6, P1 ;  /* 0x0000000610007c0c */ /* 0x000fe40008f24270 */
[----:B------:R-:W-:Y:S02]  /*0680*/  ISETP.GE.U32.AND P2, PT, R4, 0x3, PT ;  /* 0x000000030400780c */ /* 0x000fe40003f46070 */
[----:B------:R-:W-:-:S11]  /*0690*/  IADD3 R16, PT, PT, R16, -0x1, RZ ;  /* 0xffffffff10107810 */ /* 0x000fd60007ffe0ff */
.L_x_12:
[----:B0-----:R-:W0:Y:S01]  /*06a0*/  LDC R22, c[0x0][0x3ac] ;  /* 0x0000eb00ff167b82 */ /* 0x001e220000000800 */
[----:B------:R-:W-:-:S07]  /*06b0*/  IMAD.IADD R23, R32, 0x1, R15 ;  /* 0x0000000120177824 */ /* 0x000fce00078e020f */
[----:B-1----:R-:W1:Y:S01]  /*06c0*/  LDC.64 R8, c[0x0][0x380] ;  /* 0x0000e000ff087b82 */ /* 0x002e620000000a00 */
[----:B0-----:R-:W-:-:S04]  /*06d0*/  IMAD R21, R23, R22, R10 ;  /* 0x0000001617157224 */ /* 0x001fc800078e020a */
[----:B-1----:R-:W-:-:S05]  /*06e0*/  IMAD.WIDE R20, R21, 0x4, R8 ;  /* 0x0000000415147825 */ /* 0x002fca00078e0208 */
[----:B--2---:R-:W2:Y:S01]  /*06f0*/  LDG.E.128 R4, desc[UR16][R20.64] ;  /* 0x0000001014047981 */ /* 0x004ea2000c1e1d00 */
[----:B------:R-:W-:Y:S01]  /*0700*/  MOV R18, 0x400 ;  /* 0x0000040000127802 */ /* 0x000fe20000000f00 */
[----:B------:R-:W-:Y:S01]  /*0710*/  VIADD R15, R15, UR14 ;  /* 0x0000000e0f0f7c36 */ /* 0x000fe20008000000 */
[----:B------:R-:W-:Y:S01]  /*0720*/  BSSY.RECONVERGENT B1, `(.L_x_2) ;  /* 0x000007f000017945 */ /* 0x000fe20003800200 */
[----:B------:R-:W0:Y:S02]  /*0730*/  S2R R19, SR_CgaCtaId ;  /* 0x0000000000137919 */ /* 0x000e240000008800 */
[----:B------:R-:W-:Y:S01]  /*0740*/  VIADD R18, R18, 0x90 ;  /* 0x0000009012127836 */ /* 0x000fe20000000000 */
[----:B------:R-:W-:-:S04]  /*0750*/  ISETP.GE.AND P4, PT, R15, UR11, PT ;  /* 0x0000000b0f007c0c */ /* 0x000fc8000bf86270 */
[----:B0-----:R-:W-:-:S05]  /*0760*/  LEA R18, R19, R18, 0x18 ;  /* 0x0000001213127211 */ /* 0x001fca00078ec0ff */
[----:B------:R-:W-:-:S05]  /*0770*/  IMAD R18, R23, 0x48, R18 ;  /* 0x0000004817127824 */ /* 0x000fca00078e0212 */
[----:B------:R-:W-:-:S05]  /*0780*/  LEA R25, R3, R18, 0x4 ;  /* 0x0000001203197211 */ /* 0x000fca00078e20ff */
[----:B--2---:R0:W-:Y:S04]  /*0790*/  STS.64 [R25], R4 ;  /* 0x0000000419007388 */ /* 0x0041e80000000a00 */
[----:B------:R0:W-:Y:S01]  /*07a0*/  STS.64 [R25+0x8], R6 ;  /* 0x0000080619007388 */ /* 0x0001e20000000a00 */
[----:B------:R-:W-:Y:S05]  /*07b0*/  @!P1 BRA `(.L_x_3) ;  /* 0x0000000400d49947 */ /* 0x000fea0003800000 */
[----:B------:R-:W-:Y:S01]  /*07c0*/  ISETP.NE.AND P0, PT, R17, RZ, PT ;  /* 0x000000ff1100720c */ /* 0x000fe20003f05270 */
[----:B------:R-:W-:-:S12]  /*07d0*/  IMAD.MOV.U32 R19, RZ, RZ, R2 ;  /* 0x000000ffff137224 */ /* 0x000fd800078e0002 */
[----:B------:R-:W-:Y:S05]  /*07e0*/  @!P0 BRA `(.L_x_4) ;  /* 0x0000000000288947 */ /* 0x000fea0003800000 */
[----:B0-----:R-:W2:Y:S01]  /*07f0*/  LDG.E.128 R4, desc[UR16][R20.64+0x10] ;  /* 0x0000101014047981 */ /* 0x001ea2000c1e1d00 */
[----:B------:R-:W-:Y:S02]  /*0800*/  ISETP.NE.AND P0, PT, R17, 0x1, PT ;  /* 0x000000011100780c */ /* 0x000fe40003f05270 */
[----:B------:R-:W-:Y:S01]  /*0810*/  MOV R19, R12 ;  /* 0x0000000c00137202 */ /* 0x000fe20000000f00 */
[----:B--2---:R1:W-:Y:S10]  /*0820*/  STS [R25+0x10], R4 ;  /* 0x0000100419007388 */ /* 0x0043f40000000800 */
[----:B------:R-:W-:Y:S05]  /*0830*/  @!P0 BRA `(.L_x_4) ;  /* 0x0000000000148947 */ /* 0x000fea0003800000 */
[----:B------:R-:W-:Y:S01]  /*0840*/  ISETP.NE.AND P0, PT, R17, 0x2, PT ;  /* 0x000000021100780c */ /* 0x000fe20003f05270 */
[----:B------:R2:W-:Y:S01]  /*0850*/  STS [R25+0x14], R5 ;  /* 0x0000140519007388 */ /* 0x0005e20000000800 */
[----:B------:R-:W-:-:S11]  /*0860*/  IMAD.MOV.U32 R19, RZ, RZ, R14 ;  /* 0x000000ffff137224 */ /* 0x000fd600078e000e */
[----:B------:R2:W-:Y:S01]  /*0870*/  @P0 STS [R25+0x18], R6 ;  /* 0x0000180619000388 */ /* 0x0005e20000000800 */
[----:B------:R-:W-:-:S07]  /*0880*/  @P0 IMAD.MOV.U32 R19, RZ, RZ, R16 ;  /* 0x000000ffff130224 */ /* 0x000fce00078e0010 */
.L_x_4:
[----:B------:R-:W-:Y:S05]  /*0890*/  @!P2 BRA `(.L_x_3) ;  /* 0x00000004009ca947 */ /* 0x000fea0003800000 */
[----:B------:R-:W-:Y:S01]  /*08a0*/  ISETP.GE.AND P0, PT, R19, UR6, PT ;  /* 0x0000000613007c0c */ /* 0x000fe2000bf06270 */
[----:B------:R-:W-:Y:S01]  /*08b0*/  BSSY.RELIABLE B0, `(.L_x_5) ;  /* 0x0000057000007945 */ /* 0x000fe20003800100 */
[----:B------:R-:W-:-:S11]  /*08c0*/  IMAD R22, R23, R22, UR10 ;  /* 0x0000000a17167e24 */ /* 0x000fd6000f8e0216 */
[----:B------:R-:W-:Y:S05]  /*08d0*/  @P0 BRA `(.L_x_6) ;  /* 0x0000000400500947 */ /* 0x000fea0003800000 */
[----:B01----:R-:W-:Y:S01]  /*08e0*/  IADD3 R4, PT, PT, -R19, UR6, RZ ;  /* 0x0000000613047c10 */ /* 0x003fe2000fffe1ff */
[----:B------:R-:W-:Y:S01]  /*08f0*/  BSSY.RECONVERGENT B3, `(.L_x_7) ;  /* 0x0000033000037945 */ /* 0x000fe20003800200 */
[----:B------:R-:W-:Y:S02]  /*0900*/  PLOP3.LUT P0, PT, PT, PT, PT, 0x80, 0x8 ;  /* 0x000000000008781c */ /* 0x000fe40003f0f070 */
[----:B------:R-:W-:-:S13]  /*0910*/  ISETP.GT.AND P5, PT, R4, 0xc, PT ;  /* 0x0000000c0400780c */ /* 0x000fda0003fa4270 */
[----:B------:R-:W-:Y:S05]  /*0920*/  @!P5 BRA `(.L_x_8) ;  /* 0x0000000000bcd947 */ /* 0x000fea0003800000 */
[----:B------:R-:W-:Y:S02]  /*0930*/  MOV R26, UR6 ;  /* 0x00000006001a7c02 */ /* 0x000fe40008000f00 */
[----:B------:R-:W-:-:S03]  /*0940*/  PLOP3.LUT P0, PT, PT, PT, PT, 0x8, 0x80 ;  /* 0x000000000080781c */ /* 0x000fc60003f0e170 */
[----:B------:R-:W-:-:S10]  /*0950*/  VIADD R26, R26, 0xfffffff4 ;  /* 0xfffffff41a1a7836 */ /* 0x000fd40000000000 */
.L_x_9:
[C-C-:B0-2---:R-:W-:Y:S01]  /*0960*/  IMAD.IADD R25, R22.reuse, 0x1, R19.reuse ;  /* 0x0000000116197824 */ /* 0x145fe200078e0213 */
[C-C-:B------:R-:W-:Y:S02]  /*0970*/  IADD3 R7, PT, PT, R22.reuse, 0x4, R19.reuse ;  /* 0x0000000416077810 */ /* 0x140fe40007ffe013 */
[C---:B------:R-:W-:Y:S01]  /*0980*/  IADD3 R5, PT, PT, R22.reuse, 0x8, R19 ;  /* 0x0000000816057810 */ /* 0x040fe20007ffe013 */
[----:B------:R-:W-:Y:S01]  /*0990*/  IMAD.WIDE R24, R25, 0x4, R8 ;  /* 0x0000000419187825 */ /* 0x000fe200078e0208 */
[----:B------:R-:W-:-:S03]  /*09a0*/  IADD3 R21, PT, PT, R22, 0xc, R19 ;  /* 0x0000000c16157810 */ /* 0x000fc60007ffe013 */
[--C-:B------:R-:W-:Y:S01]  /*09b0*/  IMAD.WIDE R6, R7, 0x4, R8.reuse ;  /* 0x0000000407067825 */ /* 0x100fe200078e0208 */
[----:B------:R-:W2:Y:S03]  /*09c0*/  LDG.E R23, desc[UR16][R24.64] ;  /* 0x0000001018177981 */ /* 0x000ea6000c1e1900 */
[--C-:B------:R-:W-:Y:S01]  /*09d0*/  IMAD.WIDE R4, R5, 0x4, R8.reuse ;  /* 0x0000000405047825 */ /* 0x100fe200078e0208 */
[----:B------:R-:W3:Y:S03]  /*09e0*/  LDG.E R27, desc[UR16][R24.64+0x4] ;  /* 0x00000410181b7981 */ /* 0x000ee6000c1e1900 */
[----:B------:R-:W-:Y:S01]  /*09f0*/  IMAD.WIDE R20, R21, 0x4, R8 ;  /* 0x0000000415147825 */ /* 0x000fe200078e0208 */
[----:B------:R-:W4:Y:S04]  /*0a00*/  LDG.E R29, desc[UR16][R24.64+0x8] ;  /* 0x00000810181d7981 */ /* 0x000f28000c1e1900 */
[----:B------:R0:W5:Y:S04]  /*0a10*/  LDG.E R31, desc[UR16][R24.64+0xc] ;  /* 0x00000c10181f7981 */ /* 0x000168000c1e1900 */
[----:B------:R-:W5:Y:S04]  /*0a20*/  LDG.E R33, desc[UR16][R6.64] ;  /* 0x0000001006217981 */ /* 0x000f68000c1e1900 */
        /* <DEDUP_REMOVED lines=10> */
[----:B------:R-:W5:Y:S01]  /*0ad0*/  LDG.E R53, desc[UR16][R20.64+0xc] ;  /* 0x00000c1014357981 */ /* 0x000f62000c1e1900 */
[C---:B0-----:R-:W-:Y:S01]  /*0ae0*/  LEA R24, R19.reuse, R18, 0x2 ;  /* 0x0000001213187211 */ /* 0x041fe200078e10ff */
[----:B------:R-:W-:-:S05]  /*0af0*/  VIADD R19, R19, 0x10 ;  /* 0x0000001013137836 */ /* 0x000fca0000000000 */
[----:B------:R-:W-:Y:S01]  /*0b00*/  ISETP.GE.AND P5, PT, R19, R26, PT ;  /* 0x0000001a1300720c */ /* 0x000fe20003fa6270 */
[----:B--2---:R0:W-:Y:S04]  /*0b10*/  STS [R24], R23 ;  /* 0x0000001718007388 */ /* 0x0041e80000000800 */
[----:B---3--:R0:W-:Y:S04]  /*0b20*/  STS [R24+0x4], R27 ;  /* 0x0000041b18007388 */ /* 0x0081e80000000800 */
[----:B----4-:R0:W-:Y:S04]  /*0b30*/  STS [R24+0x8], R29 ;  /* 0x0000081d18007388 */ /* 0x0101e80000000800 */
[----:B-----5:R0:W-:Y:S04]  /*0b40*/  STS [R24+0xc], R31 ;  /* 0x00000c1f18007388 */ /* 0x0201e80000000800 */
[----:B------:R0:W-:Y:S04]  /*0b50*/  STS [R24+0x10], R33 ;  /* 0x0000102118007388 */ /* 0x0001e80000000800 */
        /* <DEDUP_REMOVED lines=10> */
[----:B------:R0:W-:Y:S01]  /*0c00*/  STS [R24+0x3c], R53 ;  /* 0x00003c3518007388 */ /* 0x0001e20000000800 */
[----:B------:R-:W-:Y:S05]  /*0c10*/  @!P5 BRA `(.L_x_9) ;  /* 0xfffffffc0050d947 */ /* 0x000fea000383ffff */
.L_x_8:
[----:B------:R-:W-:Y:S05]  /*0c20*/  BSYNC.RECONVERGENT B3 ;  /* 0x0000000000037941 */ /* 0x000fea0003800200 */
.L_x_7:
[----:B------:R-:W-:Y:S01]  /*0c30*/  IADD3 R4, PT, PT, -R19, UR6, RZ ;  /* 0x0000000613047c10 */ /* 0x000fe2000fffe1ff */
[----:B------:R-:W-:Y:S03]  /*0c40*/  BSSY.RECONVERGENT B3, `(.L_x_10) ;  /* 0x000001a000037945 */ /* 0x000fe60003800200 */
[----:B------:R-:W-:-:S13]  /*0c50*/  ISETP.GT.AND P5, PT, R4, 0x4, PT ;  /* 0x000000040400780c */ /* 0x000fda0003fa4270 */
[----:B------:R-:W-:Y:S05]  /*0c60*/  @!P5 BRA `(.L_x_11) ;  /* 0x00000000005cd947 */ /* 0x000fea0003800000 */
[----:B------:R-:W-:Y:S01]  /*0c70*/  IADD3 R7, PT, PT, R22, 0x4, R19 ;  /* 0x0000000416077810 */ /* 0x000fe20007ffe013 */
[----:B--2---:R-:W-:-:S04]  /*0c80*/  IMAD.IADD R5, R19, 0x1, R22 ;  /* 0x0000000113057824 */ /* 0x004fc800078e0216 */
[----:B------:R-:W-:-:S04]  /*0c90*/  IMAD.WIDE R4, R5, 0x4, R8 ;  /* 0x0000000405047825 */ /* 0x000fc800078e0208 */
[----:B------:R-:W-:Y:S01]  /*0ca0*/  IMAD.WIDE R6, R7, 0x4, R8 ;  /* 0x0000000407067825 */ /* 0x000fe200078e0208 */
[----:B------:R-:W2:Y:S04]  /*0cb0*/  LDG.E R20, desc[UR16][R4.64] ;  /* 0x0000001004147981 */ /* 0x000ea8000c1e1900 */
[----:B0-----:R-:W3:Y:S04]  /*0cc0*/  LDG.E R24, desc[UR16][R4.64+0x4] ;  /* 0x0000041004187981 */ /* 0x001ee8000c1e1900 */
[----:B------:R-:W4:Y:S04]  /*0cd0*/  LDG.E R26, desc[UR16][R4.64+0x8] ;  /* 0x00000810041a7981 */ /* 0x000f28000c1e1900 */
[----:B------:R-:W5:Y:S04]  /*0ce0*/  LDG.E R28, desc[UR16][R4.64+0xc] ;  /* 0x00000c10041c7981 */ /* 0x000f68000c1e1900 */
[----:B------:R-:W5:Y:S04]  /*0cf0*/  LDG.E R30, desc[UR16][R6.64] ;  /* 0x00000010061e7981 */ /* 0x000f68000c1e1900 */
[----:B------:R-:W5:Y:S04]  /*0d00*/  LDG.E R34, desc[UR16][R6.64+0x4] ;  /* 0x0000041006227981 */ /* 0x000f68000c1e1900 */
[----:B------:R-:W5:Y:S04]  /*0d10*/  LDG.E R36, desc[UR16][R6.64+0x8] ;  /* 0x0000081006247981 */ /* 0x000f68000c1e1900 */
[----:B------:R-:W5:Y:S01]  /*0d20*/  LDG.E R38, desc[UR16][R6.64+0xc] ;  /* 0x00000c1006267981 */ /* 0x000f62000c1e1900 */
[C---:B------:R-:W-:Y:S01]  /*0d30*/  LEA R21, R19.reuse, R18, 0x2 ;  /* 0x0000001213157211 */ /* 0x040fe200078e10ff */
[----:B------:R-:W-:Y:S01]  /*0d40*/  VIADD R19, R19, 0x8 ;  /* 0x0000000813137836 */ /* 0x000fe20000000000 */
[----:B------:R-:W-:-:S03]  /*0d50*/  PLOP3.LUT P0, PT, PT, PT, PT, 0x8, 0x80 ;  /* 0x000000000080781c */ /* 0x000fc60003f0e170 */
[----:B--2---:R1:W-:Y:S04]  /*0d60*/  STS [R21], R20 ;  /* 0x0000001415007388 */ /* 0x0043e80000000800 */
[----:B---3--:R1:W-:Y:S04]  /*0d70*/  STS [R21+0x4], R24 ;  /* 0x0000041815007388 */ /* 0x0083e80000000800 */
[----:B----4-:R1:W-:Y:S04]  /*0d80*/  STS [R21+0x8], R26 ;  /* 0x0000081a15007388 */ /* 0x0103e80000000800 */
[----:B-----5:R1:W-:Y:S04]  /*0d90*/  STS [R21+0xc], R28 ;  /* 0x00000c1c15007388 */ /* 0x0203e80000000800 */
[----:B------:R1:W-:Y:S04]  /*0da0*/  STS [R21+0x10], R30 ;  /* 0x0000101e15007388 */ /* 0x0003e80000000800 */
[----:B------:R1:W-:Y:S04]  /*0db0*/  STS [R21+0x14], R34 ;  /* 0x0000142215007388 */ /* 0x0003e80000000800 */
[----:B------:R1:W-:Y:S04]  /*0dc0*/  STS [R21+0x18], R36 ;  /* 0x0000182415007388 */ /* 0x0003e80000000800 */
[----:B------:R1:W-:Y:S02]  /*0dd0*/  STS [R21+0x1c], R38 ;  /* 0x00001c2615007388 */ /* 0x0003e40000000800 */
.L_x_11:
[----:B------:R-:W-:Y:S05]  /*0de0*/  BSYNC.RECONVERGENT B3 ;  /* 0x0000000000037941 */ /* 0x000fea0003800200 */
.L_x_10:
[----:B------:R-:W-:-:S13]  /*0df0*/  ISETP.NE.OR P0, PT, R19, UR6, P0 ;  /* 0x0000000613007c0c */ /* 0x000fda0008705670 */
[----:B------:R-:W-:Y:S05]  /*0e00*/  @!P0 BREAK.RELIABLE B0 ;  /* 0x0000000000008942 */ /* 0x000fea0003800100 */
[----:B------:R-:W-:Y:S05]  /*0e10*/  @!P0 BRA `(.L_x_3) ;  /* 0x00000000003c8947 */ /* 0x000fea0003800000 */
.L_x_6:
[----:B------:R-:W-:Y:S05]  /*0e20*/  BSYNC.RELIABLE B0 ;  /* 0x0000000000007941 */ /* 0x000fea0003800100 */
.L_x_5:
[----:B0-2---:R-:W-:-:S04]  /*0e30*/  IMAD.IADD R5, R22, 0x1, R19 ;  /* 0x0000000116057824 */ /* 0x005fc800078e0213 */
[----:B-1----:R-:W-:-:S05]  /*0e40*/  IMAD.WIDE R4, R5, 0x4, R8 ;  /* 0x0000000405047825 */ /* 0x002fca00078e0208 */
[----:B------:R-:W2:Y:S04]  /*0e50*/  LDG.E R6, desc[UR16][R4.64] ;  /* 0x0000001004067981 */ /* 0x000ea8000c1e1900 */
[----:B------:R-:W3:Y:S04]  /*0e60*/  LDG.E R7, desc[UR16][R4.64+0x4] ;  /* 0x0000041004077981 */ /* 0x000ee8000c1e1900 */
[----:B------:R-:W4:Y:S04]  /*0e70*/  LDG.E R20, desc[UR16][R4.64+0x8] ;  /* 0x0000081004147981 */ /* 0x000f28000c1e1900 */
[----:B------:R-:W5:Y:S01]  /*0e80*/  LDG.E R21, desc[UR16][R4.64+0xc] ;  /* 0x00000c1004157981 */ /* 0x000f62000c1e1900 */
[C---:B------:R-:W-:Y:S01]  /*0e90*/  LEA R23, R19.reuse, R18, 0x2 ;  /* 0x0000001213177211 */ /* 0x040fe200078e10ff */
[----:B------:R-:W-:-:S05]  /*0ea0*/  VIADD R19, R19, 0x4 ;  /* 0x0000000413137836 */ /* 0x000fca0000000000 */
[----:B------:R-:W-:Y:S01]  /*0eb0*/  ISETP.NE.AND P0, PT, R19, UR6, PT ;  /* 0x0000000613007c0c */ /* 0x000fe2000bf05270 */
[----:B--2---:R0:W-:Y:S04]  /*0ec0*/  STS [R23], R6 ;  /* 0x0000000617007388 */ /* 0x0041e80000000800 */
[----:B---3--:R0:W-:Y:S04]  /*0ed0*/  STS [R23+0x4], R7 ;  /* 0x0000040717007388 */ /* 0x0081e80000000800 */
[----:B----4-:R0:W-:Y:S04]  /*0ee0*/  STS [R23+0x8], R20 ;  /* 0x0000081417007388 */ /* 0x0101e80000000800 */
[----:B-----5:R0:W-:Y:S01]  /*0ef0*/  STS [R23+0xc], R21 ;  /* 0x00000c1517007388 */ /* 0x0201e20000000800 */
[----:B------:R-:W-:Y:S05]  /*0f00*/  @P0 BRA `(.L_x_5) ;  /* 0xfffffffc00c80947 */ /* 0x000fea000383ffff */
.L_x_3:
[----:B------:R-:W-:Y:S05]  /*0f10*/  BSYNC.RECONVERGENT B1 ;  /* 0x0000000000017941 */ /* 0x000fea0003800200 */
.L_x_2:
[----:B------:R-:W-:Y:S05]  /*0f20*/  @!P4 BRA `(.L_x_12) ;  /* 0xfffffff400dcc947 */ /* 0x000fea000383ffff */
.L_x_1:
[----:B------:R-:W-:Y:S05]  /*0f30*/  BSYNC.RECONVERGENT B2 ;  /* 0x0000000000027941 */ /* 0x000fea0003800200 */
.L_x_0:
[----:B------:R-:W-:Y:S05]  /*0f40*/  WARPSYNC.ALL ;  /* 0x0000000000007948 */ /* 0x000fea0003800000 */
[----:B------:R-:W-:-:S04]  /*0f50*/  ISETP.NE.AND P1, PT, R13, RZ, PT ;  /* 0x000000ff0d00720c */ /* 0x000fc80003f25270 */
[----:B------:R-:W-:-:S13]  /*0f60*/  ISETP.GT.U32.OR P1, PT, R0, 0x4, P1 ;  /* 0x000000040000780c */ /* 0x000fda0000f24470 */
[----:B012---:R-:W0:Y:S01]  /*0f70*/  @!P1 LDC.64 R4, c[0x0][0x390] ;  /* 0x0000e400ff049b82 */ /* 0x007e220000000a00 */
[----:B------:R-:W-:-:S04]  /*0f80*/  @!P1 IMAD R7, R0, 0x5, RZ ;  /* 0x0000000500079824 */ /* 0x000fc800078e02ff */
[----:B0-----:R-:W-:-:S05]  /*0f90*/  @!P1 IMAD.WIDE.U32 R4, R7, 0x4, R4 ;  /* 0x0000000407049825 */ /* 0x001fca00078e0004 */
[----:B------:R-:W2:Y:S04]  /*0fa0*/  @!P1 LDG.E R6, desc[UR16][R4.64] ;  /* 0x0000001004069981 */ /* 0x000ea8000c1e1900 */
[----:B------:R-:W2:Y:S04]  /*0fb0*/  @!P1 LDG.E R7, desc[UR16][R4.64+0x4] ;  /* 0x0000041004079981 */ /* 0x000ea8000c1e1900 */
[----:B------:R-:W3:Y:S04]  /*0fc0*/  @!P1 LDG.E R8, desc[UR16][R4.64+0x8] ;  /* 0x0000081004089981 */ /* 0x000ee8000c1e1900 */
[----:B------:R-:W3:Y:S04]  /*0fd0*/  @!P1 LDG.E R9, desc[UR16][R4.64+0xc] ;  /* 0x00000c1004099981 */ /* 0x000ee8000c1e1900 */
[----:B------:R0:W4:Y:S01]  /*0fe0*/  @!P1 LDG.E R2, desc[UR16][R4.64+0x10] ;  /* 0x0000101004029981 */ /* 0x000122000c1e1900 */
[----:B------:R-:W-:Y:S01]  /*0ff0*/  UISETP.NE.AND UP0, UPT, UR21, UR8, UPT ;  /* 0x000000081500728c */ /* 0x000fe2000bf05270 */
[----:B------:R-:W-:Y:S01]  /*1000*/  UMOV UR4, URZ ;  /* 0x000000ff00047c82 */ /* 0x000fe20008000000 */
[----:B------:R-:W1:Y:S02]  /*1010*/  S2R R14, SR_CgaCtaId ;  /* 0x00000000000e7919 */ /* 0x000e640000008800 */
[----:B------:R-:W-:-:S02]  /*1020*/  USEL UR19, UR12, 0x4, !UP0 ;  /* 0x000000040c137887 */ /* 0x000fc4000c000000 */
[----:B------:R-:W-:Y:S01]  /*1030*/  UISETP.NE.AND UP3, UPT, UR20, UR7, UPT ;  /* 0x000000071400728c */ /* 0x000fe2000bf65270 */
[----:B------:R-:W-:Y:S01]  /*1040*/  STL.128 [R1], RZ ;  /* 0x000000ff01007387 */ /* 0x000fe20000100c00 */
[----:B------:R-:W-:Y:S01]  /*1050*/  UIADD3 UR13, UPT, UPT, URZ, -UR19, URZ ;  /* 0x80000013ff0d7290 */ /* 0x000fe2000fffe0ff */
[----:B0-----:R-:W-:Y:S01]  /*1060*/  MOV R5, 0x400 ;  /* 0x0000040000057802 */ /* 0x001fe20000000f00 */
[----:B------:R-:W0:Y:S01]  /*1070*/  LDC R4, c[0x0][0x3b0] ;  /* 0x0000ec00ff047b82 */ /* 0x000e220000000800 */
[----:B------:R-:W-:Y:S01]  /*1080*/  UISETP.NE.U32.AND UP0, UPT, UR19, URZ, UPT ;  /* 0x000000ff1300728c */ /* 0x000fe2000bf05070 */
[----:B------:R-:W-:Y:S01]  /*1090*/  STL.128 [R1+0x10], RZ ;  /* 0x000010ff01007387 */ /* 0x000fe20000100c00 */
[----:B------:R-:W5:Y:S01]  /*10a0*/  I2F.U32.RP R10, UR19 ;  /* 0x00000013000a7d06 */ /* 0x000f620008209000 */
[----:B------:R-:W-:Y:S02]  /*10b0*/  USEL UR18, UR9, 0x8, !UP3 ;  /* 0x0000000809127887 */ /* 0x000fe4000d800000 */
[----:B------:R-:W-:Y:S04]  /*10c0*/  STL.128 [R1+0x20], RZ ;  /* 0x000020ff01007387 */ /* 0x000fe80000100c00 */
[----:B------:R-:W-:Y:S04]  /*10d0*/  STL.128 [R1+0x30], RZ ;  /* 0x000030ff01007387 */ /* 0x000fe80000100c00 */
[----:B------:R-:W-:Y:S01]  /*10e0*/  STL.128 [R1+0x40], RZ ;  /* 0x000040ff01007387 */ /* 0x000fe20000100c00 */
[----:B-----5:R-:W5:Y:S03]  /*10f0*/  MUFU.RCP R10, R10 ;  /* 0x0000000a000a7308 */ /* 0x020f660000001000 */
[----:B------:R-:W-:Y:S01]  /*1100*/  STL.128 [R1+0x50], RZ ;  /* 0x000050ff01007387 */ /* 0x000fe20000100c00 */
[----:B0-----:R-:W-:-:S02]  /*1110*/  ISETP.GE.AND P0, PT, R4, 0x1, PT ;  /* 0x000000010400780c */ /* 0x001fc40003f06270 */
[----:B-1----:R-:W-:-:S05]  /*1120*/  LEA R5, R14, R5, 0x18 ;  /* 0x000000050e057211 */ /* 0x002fca00078ec0ff */
[----:B------:R-:W-:Y:S02]  /*1130*/  IMAD R5, R0, 0x18, R5 ;  /* 0x0000001800057824 */ /* 0x000fe400078e0205 */
[----:B-----5:R-:W-:-:S06]  /*1140*/  VIADD R12, R10, 0xffffffe ;  /* 0x0ffffffe0a0c7836 */ /* 0x020fcc0000000000 */
[----:B------:R-:W0:Y:S02]  /*1150*/  F2I.FTZ.U32.TRUNC.NTZ R12, R12 ;  /* 0x0000000c000c7305 */ /* 0x000e24000021f000 */
[----:B0-----:R-:W-:-:S13]  /*1160*/  R2UR UR5, R12 ;  /* 0x000000000c0572ca */ /* 0x001fda00000e0000 */
[----:B------:R-:W-:-:S04]  /*1170*/  UIMAD UR13, UR13, UR5, URZ ;  /* 0x000000050d0d72a4 */ /* 0x000fc8000f8e02ff */
[----:B------:R-:W-:-:S07]  /*1180*/  UIMAD.WIDE.U32 UR4, UR5, UR13, UR4 ;  /* 0x0000000d050472a5 */ /* 0x000fce000f8e0004 */
[----:B------:R-:W-:Y:S02]  /*1190*/  UMOV UR13, UR5 ;  /* 0x00000005000d7c82 */ /* 0x000fe40008000000 */
[----:B------:R-:W-:Y:S02]  /*11a0*/  UIMAD.WIDE.U32 UR4, UR13, 0x20, URZ ;  /* 0x000000200d0478a5 */ /* 0x000fe4000f8e00ff */
[----:B------:R-:W-:Y:S02]  /*11b0*/  IMAD.HI.U32 R0, R11, UR13, RZ ;  /* 0x0000000d0b007c27 */ /* 0x000fe4000f8e00ff */
[----:B------:R-:W-:-:S04]  /*11c0*/  UIADD3 UR4, UPT, UPT, -UR5, URZ, URZ ;  /* 0x000000ff05047290 */ /* 0x000fc8000fffe1ff */
[----:B------:R-:W-:-:S04]  /*11d0*/  UIMAD UR4, UR19, UR4, 0x20 ;  /* 0x00000020130474a4 */ /* 0x000fc8000f8e0204 */
[----:B------:R-:W-:-:S11]  /*11e0*/  UISETP.GE.U32.AND UP1, UPT, UR4, UR19, UPT ;  /* 0x000000130400728c */ /* 0x000fd6000bf26070 */
[----:B------:R-:W-:Y:S02]  /*11f0*/  @UP1 UIADD3 UR4, UPT, UPT, -UR19, UR4, URZ ;  /* 0x0000000413041290 */ /* 0x000fe4000fffe1ff */
[----:B------:R-:W-:Y:S02]  /*1200*/  @UP1 UIADD3 UR5, UPT, UPT, UR5, 0x1, URZ ;  /* 0x0000000105051890 */ /* 0x000fe4000fffe0ff */
[----:B------:R-:W-:Y:S02]  /*1210*/  UISETP.GE.U32.AND UP2, UPT, UR4, UR19, UPT ;  /* 0x000000130400728c */ /* 0x000fe4000bf46070 */
[----:B------:R-:W-:-:S09]  /*1220*/  ULOP3.LUT UR4, URZ, UR19, URZ, 0x33, !UPT ;  /* 0x00000013ff047292 */ /* 0x000fd2000f8e33ff */
[----:B------:R-:W-:-:S04]  /*1230*/  @UP2 UIADD3 UR5, UPT, UPT, UR5, 0x1, URZ ;  /* 0x0000000105052890 */ /* 0x000fc8000fffe0ff */
[----:B------:R-:W-:Y:S01]  /*1240*/  USEL UR13, UR4, UR5, !UP0 ;  /* 0x00000005040d7287 */ /* 0x000fe2000c000000 */
[----:B--2---:R-:W-:Y:S04]  /*1250*/  @!P1 STS.64 [R5], R6 ;  /* 0x0000000605009388 */ /* 0x004fe80000000a00 */
[----:B---3--:R-:W-:Y:S04]  /*1260*/  @!P1 STS.64 [R5+0x8], R8 ;  /* 0x0000080805009388 */ /* 0x008fe80000000a00 */
[----:B----4-:R0:W-:Y:S02]  /*1270*/  @!P1 STS [R5+0x10], R2 ;  /* 0x0000100205009388 */ /* 0x0101e40000000800 */
[----:B0-----:R-:W-:Y:S01]  /*1280*/  IADD3 R2, PT, PT, -R0, RZ, RZ ;  /* 0x000000ff00027210 */ /* 0x001fe20007ffe1ff */
[----:B------:R-:W-:Y:S06]  /*1290*/  BAR.SYNC.DEFER_BLOCKING 0x0 ;  /* 0x0000000000007b1d */ /* 0x000fec0000010000 */
[----:B------:R-:W-:Y:S05]  /*12a0*/  @!P0 EXIT ;  /* 0x000000000000894d */ /* 0x000fea0003800000 */
[----:B------:R-:W-:Y:S01]  /*12b0*/  UISETP.LT.U32.AND UP1, UPT, UR13, 0x1, UPT ;  /* 0x000000010d00788c */ /* 0x000fe2000bf21070 */
[----:B------:R-:W-:Y:S01]  /*12c0*/  IMAD R2, R2, UR19, R11 ;  /* 0x0000001302027c24 */ /* 0x000fe2000f8e020b */
[----:B------:R-:W-:Y:S01]  /*12d0*/  MOV R5, UR4 ;  /* 0x0000000400057c02 */ /* 0x000fe20008000f00 */
[----:B------:R-:W-:Y:S01]  /*12e0*/  IMAD.U32 R7, RZ, RZ, UR18 ;  /* 0x00000012ff077e24 */ /* 0x000fe2000f8e00ff */
[----:B------:R-:W-:Y:S01]  /*12f0*/  USEL UR5, UR13, 0x1, !UP1 ;  /* 0x000000010d057887 */ /* 0x000fe2000c800000 */
[----:B------:R-:W-:Y:S01]  /*1300*/  LEA R43, R3, 0x8, 0x2 ;  /* 0x00000008032b7811 */ /* 0x000fe200078e10ff */
[----:B------:R-:W0:Y:S01]  /*1310*/  LDCU UR7, c[0x0][0x3c0] ;  /* 0x00007800ff0777ac */ /* 0x000e220008000800 */
[----:B------:R-:W-:Y:S01]  /*1320*/  ISETP.GE.U32.AND P0, PT, R2, UR19, PT ;  /* 0x0000001302007c0c */ /* 0x000fe2000bf06070 */
[----:B------:R-:W-:Y:S01]  /*1330*/  IMAD.MOV.U32 R36, RZ, RZ, -0x4 ;  /* 0xfffffffcff247424 */ /* 0x000fe200078e00ff */
[----:B------:R-:W-:Y:S01]  /*1340*/  IADD3 R33, PT, PT, R43, -0x4, RZ ;  /* 0xfffffffc2b217810 */ /* 0x000fe20007ffe0ff */
[----:B------:R-:W0:Y:S01]  /*1350*/  LDCU UR4, c[0x0][0x3bc] ;  /* 0x00007780ff0477ac */ /* 0x000e220008000800 */
[----:B------:R-:W-:Y:S01]  /*1360*/  ISETP.NE.U32.AND P4, PT, RZ, UR5, PT ;  /* 0x00000005ff007c0c */ /* 0x000fe2000bf85070 */
[----:B------:R-:W-:Y:S01]  /*1370*/  IMAD R36, R3, R36, UR6 ;  /* 0x0000000603247e24 */ /* 0x000fe2000f8e0224 */
[----:B------:R-:W1:Y:S01]  /*1380*/  I2F.U32.RP R6, UR5 ;  /* 0x0000000500067d06 */ /* 0x000e620008209000 */
[----:B------:R-:W-:-:S02]  /*1390*/  ULOP3.LUT UR12, UR6, 0x3, URZ, 0xc0, !UPT ;  /* 0x00000003060c7892 */ /* 0x000fc4000f8ec0ff */
[----:B------:R-:W-:-:S04]  /*13a0*/  VIADD R36, R36, 0xfffffffb ;  /* 0xfffffffb24247836 */ /* 0x000fc80000000000 */
[----:B------:R-:W-:Y:S02]  /*13b0*/  @P0 VIADD R2, R2, -UR19 ;  /* 0x8000001302020c36 */ /* 0x000fe40008000000 */
[----:B------:R-:W-:Y:S01]  /*13c0*/  @P0 VIADD R0, R0, 0x1 ;  /* 0x0000000100000836 */ /* 0x000fe20000000000 */
[----:B------:R-:W-:Y:S02]  /*13d0*/  PLOP3.LUT P0, PT, PT, PT, UP0, 0x80, 0x8 ;  /* 0x000000000008781c */ /* 0x000fe40003f0f008 */
[----:B------:R-:W-:Y:S01]  /*13e0*/  ISETP.GE.U32.AND P2, PT, R2, UR19, PT ;  /* 0x0000001302007c0c */ /* 0x000fe2000bf46070 */
[----:B-1----:R-:W1:Y:S01]  /*13f0*/  MUFU.RCP R6, R6 ;  /* 0x0000000600067308 */ /* 0x002e620000001000 */
[----:B0-----:R-:W-:-:S03]  /*1400*/  UIMAD UR7, UR4, UR7, URZ ;  /* 0x00000007040772a4 */ /* 0x001fc6000f8e02ff */
[----:B------:R-:W-:-:S08]  /*1410*/  UMOV UR4, URZ ;  /* 0x000000ff00047c82 */ /* 0x000fd00008000000 */
[----:B------:R-:W-:-:S05]  /*1420*/  @P2 VIADD R0, R0, 0x1 ;  /* 0x0000000100002836 */ /* 0x000fca0000000000 */
[----:B------:R-:W-:Y:S02]  /*1430*/  SEL R0, R5, R0, !P0 ;  /* 0x0000000005007207 */ /* 0x000fe40004000000 */
[----:B-1----:R-:W-:Y:S01]  /*1440*/  IADD3 R4, PT, PT, R6, 0xffffffe, RZ ;  /* 0x0ffffffe06047810 */ /* 0x002fe20007ffe0ff */
[----:B------:R-:W-:Y:S02]  /*1450*/  IMAD R6, RZ, RZ, -UR5 ;  /* 0x80000005ff067e24 */ /* 0x000fe4000f8e02ff */
[--C-:B------:R-:W-:Y:S01]  /*1460*/  IMAD.MOV R2, RZ, RZ, -R0.reuse ;  /* 0x000000ffff027224 */ /* 0x100fe200078e0a00 */
[----:B------:R0:W1:Y:S01]  /*1470*/  F2I.FTZ.U32.TRUNC.NTZ R5, R4 ;  /* 0x0000000400057305 */ /* 0x000062000021f000 */
[----:B------:R-:W-:-:S03]  /*1480*/  IMAD.MOV R34, RZ, RZ, -R0 ;  /* 0x000000ffff227224 */ /* 0x000fc600078e0a00 */
[----:B------:R-:W-:Y:S01]  /*1490*/  VIADDMNMX R2, R2, R7, UR18, PT ;  /* 0x0000001202027e46 */ /* 0x000fe2000b800107 */
[----:B------:R-:W-:Y:S01]  /*14a0*/  IMAD R34, R34, UR19, R11 ;  /* 0x0000001322227c24 */ /* 0x000fe2000f8e020b */
[----:B------:R-:W-:Y:S02]  /*14b0*/  MOV R7, R6 ;  /* 0x0000000600077202 */ /* 0x000fe40000000f00 */
[C---:B------:R-:W-:Y:S01]  /*14c0*/  ISETP.LE.AND P0, PT, R2.reuse, UR13, PT ;  /* 0x0000000d02007c0c */ /* 0x040fe2000bf03270 */
[----:B0-----:R-:W-:Y:S01]  /*14d0*/  IMAD.MOV.U32 R4, RZ, RZ, RZ ;  /* 0x000000ffff047224 */ /* 0x001fe200078e00ff */
[----:B------:R-:W-:Y:S01]  /*14e0*/  VIMNMX R6, PT, PT, R2, UR13, !PT ;  /* 0x0000000d02067c48 */ /* 0x000fe2000ffe0100 */
[----:B------:R-:W-:Y:S01]  /*14f0*/  VIADD R37, R34, UR15 ;  /* 0x0000000f22257c36 */ /* 0x000fe20008000000 */
[----:B------:R-:W-:Y:S01]  /*1500*/  SEL R35, RZ, 0x1, P0 ;  /* 0x00000001ff237807 */ /* 0x000fe20000000000 */
[----:B-1----:R-:W-:-:S03]  /*1510*/  IMAD R7, R7, R5, RZ ;  /* 0x0000000507077224 */ /* 0x002fc600078e02ff */
[----:B------:R-:W-:Y:S01]  /*1520*/  IADD3 R6, PT, PT, R6, -UR13, -R35 ;  /* 0x8000000d06067c10 */ /* 0x000fe2000fffe823 */
[----:B------:R-:W-:-:S06]  /*1530*/  IMAD.HI.U32 R5, R5, R7, R4 ;  /* 0x0000000705057227 */ /* 0x000fcc00078e0004 */
[----:B------:R-:W-:-:S04]  /*1540*/  IMAD.HI.U32 R4, R5, R6, RZ ;  /* 0x0000000605047227 */ /* 0x000fc800078e00ff */
[----:B------:R-:W-:-:S04]  /*1550*/  IMAD.MOV R5, RZ, RZ, -R4 ;  /* 0x000000ffff057224 */ /* 0x000fc800078e0a04 */
[----:B------:R-:W-:-:S05]  /*1560*/  IMAD R6, R5, UR5, R6 ;  /* 0x0000000505067c24 */ /* 0x000fca000f8e0206 */
[----:B------:R-:W-:-:S13]  /*1570*/  ISETP.GE.U32.AND P0, PT, R6, UR5, PT ;  /* 0x0000000506007c0c */ /* 0x000fda000bf06070 */
[----:B------:R-:W-:Y:S01]  /*1580*/  @P0 IADD3 R6, PT, PT, R6, -UR5, RZ ;  /* 0x8000000506060c10 */ /* 0x000fe2000fffe0ff */
[----:B------:R-:W-:-:S03]  /*1590*/  @P0 VIADD R4, R4, 0x1 ;  /* 0x0000000104040836 */ /* 0x000fc60000000000 */
[----:B------:R-:W-:-:S13]  /*15a0*/  ISETP.GE.U32.AND P2, PT, R6, UR5, PT ;  /* 0x0000000506007c0c */ /* 0x000fda000bf46070 */
[----:B------:R-:W-:Y:S01]  /*15b0*/  @P2 VIADD R4, R4, 0x1 ;  /* 0x0000000104042836 */ /* 0x000fe20000000000 */
[----:B------:R-:W-:Y:S02]  /*15c0*/  ISETP.LT.AND P2, PT, R33, UR6, PT ;  /* 0x0000000621007c0c */ /* 0x000fe4000bf41270 */
[----:B------:R-:W-:Y:S02]  /*15d0*/  @!P4 LOP3.LUT R4, RZ, UR5, RZ, 0x33, !PT ;  /* 0x00000005ff04cc12 */ /* 0x000fe4000f8e33ff */
[----:B------:R-:W-:Y:S02]  /*15e0*/  ISETP.GT.AND P2, PT, R43, UR6, P2 ;  /* 0x000000062b007c0c */ /* 0x000fe40009744270 */
[----:B------:R-:W-:-:S11]  /*15f0*/  IADD3 R35, PT, PT, R35, R4, RZ ;  /* 0x0000000423237210 */ /* 0x000fd60007ffe0ff */
.L_x_53:
[----:B0-----:R-:W0:Y:S01]  /*1600*/  LDCU UR8, c[0x0][0x3a4] ;  /* 0x00007480ff0877ac */ /* 0x001e220008000800 */
[----:B-1----:R-:W-:Y:S01]  /*1610*/  MOV R38, UR4 ;  /* 0x0000000400267c02 */ /* 0x002fe20008000f00 */
[----:B0-----:R-:W-:-:S09]  /*1620*/  UISETP.GE.AND UP0, UPT, UR8, 0x1, UPT ;  /* 0x000000010800788c */ /* 0x001fd2000bf06270 */
[----:B--234-:R-:W-:Y:S05]  /*1630*/  BRA.U !UP0, `(.L_x_13) ;  /* 0x00000011088c7547 */ /* 0x01cfea000b800000 */
[----:B------:R-:W-:-:S05]  /*1640*/  UMOV UR5, URZ ;  /* 0x000000ff00057c82 */ /* 0x000fca0008000000 */
.L_x_32:
[----:B------:R-:W-:Y:S01]  /*1650*/  ISETP.LT.AND P0, PT, R0, UR18, PT ;  /* 0x0000001200007c0c */ /* 0x000fe2000bf01270 */
[----:B------:R-:W-:-:S12]  /*1660*/  BSSY.RECONVERGENT B0, `(.L_x_14) ;  /* 0x000006b000007945 */ /* 0x000fd80003800200 */
[----:B0123--:R-:W-:Y:S05]  /*1670*/  @!P0 BRA `(.L_x_15) ;  /* 0x0000000400a48947 */ /* 0x00ffea0003800000 */
[----:B------:R-:W0:Y:S01]  /*1680*/  I2F.U32.RP R6, UR13 ;  /* 0x0000000d00067d06 */ /* 0x000e220008209000 */
[----:B------:R-:W1:Y:S01]  /*1690*/  S2R R45, SR_CgaCtaId ;  /* 0x00000000002d7919 */ /* 0x000e620000008800 */
[----:B------:R-:W-:Y:S01]  /*16a0*/  IMAD R39, RZ, RZ, -UR13 ;  /* 0x8000000dff277e24 */ /* 0x000fe2000f8e02ff */
[----:B------:R-:W-:Y:S01]  /*16b0*/  MOV R42, 0x400 ;  /* 0x00000400002a7802 */ /* 0x000fe20000000f00 */
[----:B------:R-:W-:Y:S01]  /*16c0*/  IMAD.U32 R47, RZ, RZ, UR4 ;  /* 0x00000004ff2f7e24 */ /* 0x000fe2000f8e00ff */
[----:B------:R-:W-:Y:S02]  /*16d0*/  ISETP.NE.U32.AND P0, PT, RZ, UR13, PT ;  /* 0x0000000dff007c0c */ /* 0x000fe4000bf05070 */
[----:B------:R-:W-:Y:S01]  /*16e0*/  LOP3.LUT R41, RZ, UR13, RZ, 0x33, !PT ;  /* 0x0000000dff297c12 */ /* 0x000fe2000f8e33ff */
[----:B0-----:R-:W0:Y:S02]  /*16f0*/  MUFU.RCP R6, R6 ;  /* 0x0000000600067308 */ /* 0x001e240000001000 */
[----:B0-----:R-:W-:Y:S01]  /*1700*/  VIADD R4, R6, 0xffffffe ;  /* 0x0ffffffe06047836 */ /* 0x001fe20000000000 */
[----:B-1----:R-:W-:Y:S01]  /*1710*/  LEA R46, R45, R42, 0x18 ;  /* 0x0000002a2d2e7211 */ /* 0x002fe200078ec0ff */
[----:B------:R-:W-:-:S04]  /*1720*/  VIADD R42, R42, 0x90 ;  /* 0x000000902a2a7836 */ /* 0x000fc80000000000 */
[----:B------:R0:W1:Y:S01]  /*1730*/  F2I.FTZ.U32.TRUNC.NTZ R5, R4 ;  /* 0x0000000400057305 */ /* 0x000062000021f000 */
[----:B------:R-:W-:Y:S01]  /*1740*/  LDS.128 R16, [R46+0x10] ;  /* 0x000010002e107984 */ /* 0x000fe20000000c00 */
[----:B------:R-:W-:-:S03]  /*1750*/  LEA R42, R45, R42, 0x18 ;  /* 0x0000002a2d2a7211 */ /* 0x000fc600078ec0ff */
[----:B------:R-:W2:Y:S01]  /*1760*/  LDS.128 R20, [R46+0x20] ;  /* 0x000020002e147984 */ /* 0x000ea20000000c00 */
[----:B0-----:R-:W-:-:S03]  /*1770*/  HFMA2 R4, -RZ, RZ, 0, 0 ;  /* 0x00000000ff047431 */ /* 0x001fc600000001ff */
[----:B------:R0:W3:Y:S04]  /*1780*/  LDS.128 R24, [R46+0x40] ;  /* 0x000040002e187984 */ /* 0x0000e80000000c00 */
[----:B------:R0:W4:Y:S01]  /*1790*/  LDS.128 R28, [R46+0x50] ;  /* 0x000050002e1c7984 */ /* 0x0001220000000c00 */
[----:B-1----:R-:W-:-:S03]  /*17a0*/  IMAD R39, R39, R5, RZ ;  /* 0x0000000527277224 */ /* 0x002fc600078e02ff */
[----:B------:R0:W1:Y:S01]  /*17b0*/  LDS R40, [R46+0x70] ;  /* 0x000070002e287984 */ /* 0x0000620000000800 */
[----:B------:R-:W-:-:S03]  /*17c0*/  IMAD.HI.U32 R39, R5, R39, R4 ;  /* 0x0000002705277227 */ /* 0x000fc600078e0004 */
[----:B------:R0:W0:Y:S02]  /*17d0*/  LDS.128 R4, [R46] ;  /* 0x000000002e047984 */ /* 0x0000240000000c00 */
[----:B------:R-:W-:Y:S02]  /*17e0*/  R2UR UR8, R39 ;  /* 0x00000000270872ca */ /* 0x000fe400000e0000 */
[----:B------:R0:W0:Y:S04]  /*17f0*/  LDS.128 R8, [R46+0x30] ;  /* 0x000030002e087984 */ /* 0x0000280000000c00 */
[----:B------:R0:W0:Y:S07]  /*1800*/  LDS.128 R12, [R46+0x60] ;  /* 0x000060002e0c7984 */ /* 0x00002e0000000c00 */
[----:B------:R-:W-:-:S04]  /*1810*/  UIMAD.WIDE.U32 UR8, UR8, UR18, URZ ;  /* 0x00000012080872a5 */ /* 0x000fc8000f8e00ff */
[----:B------:R-:W-:-:S04]  /*1820*/  UIADD3 UR8, UPT, UPT, -UR9, URZ, URZ ;  /* 0x000000ff09087290 */ /* 0x000fc8000fffe1ff */
[----:B------:R-:W-:Y:S01]  /*1830*/  UIMAD UR8, UR13, UR8, UR18 ;  /* 0x000000080d0872a4 */ /* 0x000fe2000f8e0212 */
[----:B--2---:R-:W-:-:S03]  /*1840*/  MOV R23, RZ ;  /* 0x000000ff00177202 */ /* 0x004fc60000000f00 */
[----:B------:R-:W-:-:S11]  /*1850*/  UISETP.GE.U32.AND UP0, UPT, UR8, UR13, UPT ;  /* 0x0000000d0800728c */ /* 0x000fd6000bf06070 */
[----:B------:R-:W-:Y:S02]  /*1860*/  @UP0 UIADD3 UR8, UPT, UPT, -UR13, UR8, URZ ;  /* 0x000000080d080290 */ /* 0x000fe4000fffe1ff */
[----:B------:R-:W-:Y:S02]  /*1870*/  @UP0 UIADD3 UR9, UPT, UPT, UR9, 0x1, URZ ;  /* 0x0000000109090890 */ /* 0x000fe4000fffe0ff */
[----:B------:R-:W-:-:S11]  /*1880*/  UISETP.GE.U32.AND UP1, UPT, UR8, UR13, UPT ;  /* 0x0000000d0800728c */ /* 0x000fd6000bf26070 */
[----:B------:R-:W-:-:S06]  /*1890*/  @UP1 UIADD3 UR9, UPT, UPT, UR9, 0x1, URZ ;  /* 0x0000000109091890 */ /* 0x000fcc000fffe0ff */
[----:B------:R-:W-:-:S05]  /*18a0*/  SEL R44, R41, UR9, !P0 ;  /* 0x00000009292c7c07 */ /* 0x000fca000c000000 */
[----:B01-34-:R-:W-:-:S07]  /*18b0*/  IMAD R17, R44, R47, UR4 ;  /* 0x000000042c117e24 */ /* 0x01bfce000f8e022f */
.L_x_16:
[----:B0-----:R-:W-:-:S04]  /*18c0*/  IMAD.HI.U32 R44, R39, R23, RZ ;  /* 0x00000017272c7227 */ /* 0x001fc800078e00ff */
[----:B------:R-:W-:-:S04]  /*18d0*/  IMAD.MOV R46, RZ, RZ, -R44 ;  /* 0x000000ffff2e7224 */ /* 0x000fc800078e0a2c */
[----:B------:R-:W-:-:S05]  /*18e0*/  IMAD R25, R46, UR13, R23 ;  /* 0x0000000d2e197c24 */ /* 0x000fca000f8e0217 */
[----:B------:R-:W-:-:S13]  /*18f0*/  ISETP.GE.U32.AND P4, PT, R25, UR13, PT ;  /* 0x0000000d19007c0c */ /* 0x000fda000bf86070 */
[----:B------:R-:W-:Y:S01]  /*1900*/  @P4 VIADD R25, R25, -UR13 ;  /* 0x8000000d19194c36 */ /* 0x000fe20008000000 */
[----:B------:R-:W-:-:S04]  /*1910*/  @P4 IADD3 R44, PT, PT, R44, 0x1, RZ ;  /* 0x000000012c2c4810 */ /* 0x000fc80007ffe0ff */
[----:B------:R-:W-:-:S13]  /*1920*/  ISETP.GE.U32.AND P5, PT, R25, UR13, PT ;  /* 0x0000000d19007c0c */ /* 0x000fda000bfa6070 */
[----:B------:R-:W-:-:S05]  /*1930*/  @P5 VIADD R44, R44, 0x1 ;  /* 0x000000012c2c5836 */ /* 0x000fca0000000000 */
[----:B------:R-:W-:-:S05]  /*1940*/  SEL R44, R41, R44, !P0 ;  /* 0x0000002c292c7207 */ /* 0x000fca0004000000 */
[----:B------:R-:W-:-:S05]  /*1950*/  IMAD.IADD R25, R17, 0x1, R44 ;  /* 0x0000000111197824 */ /* 0x000fca00078e022c */
[----:B------:R-:W-:-:S05]  /*1960*/  LEA R25, R25, UR22, 0x2 ;  /* 0x0000001619197c11 */ /* 0x000fca000f8e10ff */
[----:B------:R-:W2:Y:S01]  /*1970*/  LDL R49, [R25] ;  /* 0x0000000019317983 */ /* 0x000ea20000100800 */
[----:B------:R-:W-:Y:S01]  /*1980*/  IADD3 R31, PT, PT, R0, R23, RZ ;  /* 0x00000017001f7210 */ /* 0x000fe20007ffe0ff */
[----:B------:R-:W-:-:S04]  /*1990*/  VIADD R23, R23, UR13 ;  /* 0x0000000d17177c36 */ /* 0x000fc80008000000 */
[----:B------:R-:W-:Y:S01]  /*19a0*/  IMAD R31, R31, 0x48, R42 ;  /* 0x000000481f1f7824 */ /* 0x000fe200078e022a */
[----:B------:R-:W-:-:S03]  /*19b0*/  ISETP.GE.AND P4, PT, R23, R2, PT ;  /* 0x000000021700720c */ /* 0x000fc60003f86270 */
[----:B------:R-:W-:-:S05]  /*19c0*/  IMAD R31, R34, 0x4, R31 ;  /* 0x00000004221f7824 */ /* 0x000fca00078e021f */
[----:B------:R-:W2:Y:S04]  /*19d0*/  LDS R46, [R31] ;  /* 0x000000001f2e7984 */ /* 0x000ea80000000800 */
[----:B------:R-:W0:Y:S04]  /*19e0*/  LDS R51, [R31+0x4] ;  /* 0x000004001f337984 */ /* 0x000e280000000800 */
[----:B------:R-:W1:Y:S04]  /*19f0*/  LDS R48, [R31+0x8] ;  /* 0x000008001f307984 */ /* 0x000e680000000800 */
[----:B------:R-:W3:Y:S04]  /*1a00*/  LDS R44, [R31+0xc] ;  /* 0x00000c001f2c7984 */ /* 0x000ee80000000800 */
[----:B------:R-:W4:Y:S04]  /*1a10*/  LDS R47, [R31+0x10] ;  /* 0x000010001f2f7984 */ /* 0x000f280000000800 */
[----:B------:R-:W5:Y:S01]  /*1a20*/  LDS R45, [R31+0x48] ;  /* 0x000048001f2d7984 */ /* 0x000f620000000800 */
[----:B--2---:R-:W-:-:S03]  /*1a30*/  FFMA R46, R4, R46, R49 ;  /* 0x0000002e042e7223 */ /* 0x004fc60000000031 */
[----:B------:R-:W-:Y:S01]  /*1a40*/  LDS R49, [R31+0x50] ;  /* 0x000050001f317984 */ /* 0x000fe20000000800 */
[----:B0-----:R-:W-:-:S03]  /*1a50*/  FFMA R51, R51, R5, R46 ;  /* 0x0000000533337223 */ /* 0x001fc6000000002e */
[----:B------:R-:W0:Y:S01]  /*1a60*/  LDS R46, [R31+0x4c] ;  /* 0x00004c001f2e7984 */ /* 0x000e220000000800 */
[----:B-1----:R-:W-:-:S03]  /*1a70*/  FFMA R51, R48, R6, R51 ;  /* 0x0000000630337223 */ /* 0x002fc60000000033 */
[----:B------:R-:W1:Y:S01]  /*1a80*/  LDS R48, [R31+0x54] ;  /* 0x000054001f307984 */ /* 0x000e620000000800 */
[----:B---3--:R-:W-:-:S04]  /*1a90*/  FFMA R51, R44, R7, R51 ;  /* 0x000000072c337223 */ /* 0x008fc80000000033 */
[----:B----4-:R-:W-:Y:S02]  /*1aa0*/  FFMA R44, R16, R47, R51 ;  /* 0x0000002f102c7223 */ /* 0x010fe40000000033 */
[----:B------:R-:W2:Y:S02]  /*1ab0*/  LDS R47, [R31+0x58] ;  /* 0x000058001f2f7984 */ /* 0x000ea40000000800 */
[----:B-----5:R-:W-:Y:S02]  /*1ac0*/  FFMA R51, R45, R18, R44 ;  /* 0x000000122d337223 */ /* 0x020fe4000000002c */
[----:B------:R-:W3:Y:S04]  /*1ad0*/  LDS R45, [R31+0x90] ;  /* 0x000090001f2d7984 */ /* 0x000ee80000000800 */
[----:B------:R-:W4:Y:S01]  /*1ae0*/  LDS R44, [R31+0x94] ;  /* 0x000094001f2c7984 */ /* 0x000f220000000800 */
[----:B0-----:R-:W-:-:S03]  /*1af0*/  FFMA R51, R46, R19, R51 ;  /* 0x000000132e337223 */ /* 0x001fc60000000033 */
[----:B------:R-:W-:Y:S01]  /*1b00*/  LDS R46, [R31+0x9c] ;  /* 0x00009c001f2e7984 */ /* 0x000fe20000000800 */
[----:B------:R-:W-:-:S03]  /*1b10*/  FFMA R49, R20, R49, R51 ;  /* 0x0000003114317223 */ /* 0x000fc60000000033 */
[----:B------:R-:W-:Y:S01]  /*1b20*/  LDS R51, [R31+0xd8] ;  /* 0x0000d8001f337984 */ /* 0x000fe20000000800 */
[----:B-1----:R-:W-:-:S03]  /*1b30*/  FFMA R48, R48, R21, R49 ;  /* 0x0000001530307223 */ /* 0x002fc60000000031 */
[----:B------:R-:W0:Y:S01]  /*1b40*/  LDS R49, [R31+0x98] ;  /* 0x000098001f317984 */ /* 0x000e220000000800 */
[----:B--2---:R-:W-:-:S04]  /*1b50*/  FFMA R47, R47, R22, R48 ;  /* 0x000000162f2f7223 */ /* 0x004fc80000000030 */
[----:B---3--:R-:W-:Y:S02]  /*1b60*/  FFMA R45, R8, R45, R47 ;  /* 0x0000002d082d7223 */ /* 0x008fe4000000002f */
[----:B------:R-:W1:Y:S02]  /*1b70*/  LDS R47, [R31+0xa0] ;  /* 0x0000a0001f2f7984 */ /* 0x000e640000000800 */
[----:B----4-:R-:W-:Y:S02]  /*1b80*/  FFMA R48, R44, R9, R45 ;  /* 0x000000092c307223 */ /* 0x010fe4000000002d */
[----:B------:R-:W2:Y:S04]  /*1b90*/  LDS R44, [R31+0xdc] ;  /* 0x0000dc001f2c7984 */ /* 0x000ea80000000800 */
[----:B------:R-:W3:Y:S01]  /*1ba0*/  LDS R45, [R31+0xe0] ;  /* 0x0000e0001f2d7984 */ /* 0x000ee20000000800 */
[----:B0-----:R-:W-:-:S04]  /*1bb0*/  FFMA R49, R49, R10, R48 ;  /* 0x0000000a31317223 */ /* 0x001fc80000000030 */
[----:B------:R-:W-:Y:S02]  /*1bc0*/  FFMA R49, R46, R11, R49 ;  /* 0x0000000b2e317223 */ /* 0x000fe40000000031 */
[----:B------:R-:W0:Y:S02]  /*1bd0*/  LDS R46, [R31+0xe4] ;  /* 0x0000e4001f2e7984 */ /* 0x000e240000000800 */
[----:B-1----:R-:W-:Y:S02]  /*1be0*/  FFMA R48, R24, R47, R49 ;  /* 0x0000002f18307223 */ /* 0x002fe40000000031 */
[----:B------:R-:W1:Y:S02]  /*1bf0*/  LDS R47, [R31+0xe8] ;  /* 0x0000e8001f2f7984 */ /* 0x000e640000000800 */
[----:B------:R-:W-:Y:S02]  /*1c00*/  FFMA R51, R51, R26, R48 ;  /* 0x0000001a33337223 */ /* 0x000fe40000000030 */
[----:B------:R-:W4:Y:S02]  /*1c10*/  LDS R49, [R31+0x120] ;  /* 0x000120001f317984 */ /* 0x000f240000000800 */
[----:B--2---:R-:W-:-:S02]  /*1c20*/  FFMA R51, R44, R27, R51 ;  /* 0x0000001b2c337223 */ /* 0x004fc40000000033 */
[----:B------:R-:W2:Y:S02]  /*1c30*/  LDS R48, [R31+0x124] ;  /* 0x000124001f307984 */ /* 0x000ea40000000800 */
[----:B---3--:R-:W-:Y:S02]  /*1c40*/  FFMA R53, R28, R45, R51 ;  /* 0x0000002d1c357223 */ /* 0x008fe40000000033 */
[----:B------:R-:W3:Y:S04]  /*1c50*/  LDS R45, [R31+0x128] ;  /* 0x000128001f2d7984 */ /* 0x000ee80000000800 */
[----:B------:R-:W5:Y:S04]  /*1c60*/  LDS R44, [R31+0x12c] ;  /* 0x00012c001f2c7984 */ /* 0x000f680000000800 */
[----:B------:R-:W5:Y:S01]  /*1c70*/  LDS R51, [R31+0x130] ;  /* 0x000130001f337984 */ /* 0x000f620000000800 */
[----:B0-----:R-:W-:-:S04]  /*1c80*/  FFMA R46, R46, R29, R53 ;  /* 0x0000001d2e2e7223 */ /* 0x001fc80000000035 */
[----:B-1----:R-:W-:-:S04]  /*1c90*/  FFMA R47, R47, R30, R46 ;  /* 0x0000001e2f2f7223 */ /* 0x002fc8000000002e */
[----:B----4-:R-:W-:-:S04]  /*1ca0*/  FFMA R47, R12, R49, R47 ;  /* 0x000000310c2f7223 */ /* 0x010fc8000000002f */
[----:B--2---:R-:W-:-:S04]  /*1cb0*/  FFMA R48, R48, R13, R47 ;  /* 0x0000000d30307223 */ /* 0x004fc8000000002f */
[----:B---3--:R-:W-:-:S04]  /*1cc0*/  FFMA R45, R45, R14, R48 ;  /* 0x0000000e2d2d7223 */ /* 0x008fc80000000030 */
[----:B-----5:R-:W-:-:S04]  /*1cd0*/  FFMA R45, R44, R15, R45 ;  /* 0x0000000f2c2d7223 */ /* 0x020fc8000000002d */
[----:B------:R-:W-:-:S05]  /*1ce0*/  FFMA R44, R40, R51, R45 ;  /* 0x00000033282c7223 */ /* 0x000fca000000002d */
[----:B------:R0:W-:Y:S01]  /*1cf0*/  STL [R25], R44 ;  /* 0x0000002c19007387 */ /* 0x0001e20000100800 */
[----:B------:R-:W-:Y:S05]  /*1d00*/  @!P4 BRA `(.L_x_16) ;  /* 0xfffffff800ecc947 */ /* 0x000fea000383ffff */
.L_x_15:
[----:B------:R-:W-:Y:S05]  /*1d10*/  BSYNC.RECONVERGENT B0 ;  /* 0x0000000000007941 */ /* 0x000fea0003800200 */
.L_x_14:
[----:B------:R-:W1:Y:S01]  /*1d20*/  LDCU UR8, c[0x0][0x3a4] ;  /* 0x00007480ff0877ac */ /* 0x000e620008000800 */
[----:B------:R-:W-:-:S04]  /*1d30*/  UIADD3 UR5, UPT, UPT, UR5, 0x1, URZ ;  /* 0x0000000105057890 */ /* 0x000fc8000fffe0ff */
[----:B-1----:R-:W-:-:S09]  /*1d40*/  UISETP.GE.AND UP0, UPT, UR5, UR8, UPT ;  /* 0x000000080500728c */ /* 0x002fd2000bf06270 */
[----:B------:R-:W-:Y:S05]  /*1d50*/  BRA.U UP0, `(.L_x_17) ;  /* 0x0000000900b47547 */ /* 0x000fea000b800000 */
[----:B------:R-:W-:Y:S04]  /*1d60*/  BSSY.RECONVERGENT B2, `(.L_x_18) ;  /* 0x0000094000027945 */ /* 0x000fe80003800200 */
[----:B------:R-:W-:Y:S05]  /*1d70*/  @P3 BRA `(.L_x_19) ;  /* 0x0000000800483947 */ /* 0x000fea0003800000 */
[----:B------:R-:W1:Y:S01]  /*1d80*/  LDC.64 R12, c[0x0][0x3a8] ;  /* 0x0000ea00ff0c7b82 */ /* 0x000e620000000a00 */
[----:B------:R-:W-:Y:S01]  /*1d90*/  MOV R7, UR10 ;  /* 0x0000000a00077c02 */ /* 0x000fe20008000f00 */
[----:B------:R-:W-:Y:S01]  /*1da0*/  IMAD.MOV.U32 R11, RZ, RZ, RZ ;  /* 0x000000ffff0b7224 */ /* 0x000fe200078e00ff */
[----:B------:R-:W-:Y:S01]  /*1db0*/  LEA R5, R3, UR10, 0x2 ;  /* 0x0000000a03057c11 */ /* 0x000fe2000f8e10ff */
[----:B-1----:R-:W-:-:S04]  /*1dc0*/  IMAD R12, R13, R12, RZ ;  /* 0x0000000c0d0c7224 */ /* 0x002fc800078e02ff */
[C---:B------:R-:W-:Y:S02]  /*1dd0*/  IMAD R10, R12.reuse, UR5, R7 ;  /* 0x000000050c0a7c24 */ /* 0x040fe4000f8e0207 */
[----:B------:R-:W-:-:S07]  /*1de0*/  IMAD R12, R12, UR5, R5 ;  /* 0x000000050c0c7c24 */ /* 0x000fce000f8e0205 */
.L_x_30:
[----:B-1----:R-:W1:Y:S01]  /*1df0*/  LDC R18, c[0x0][0x3ac] ;  /* 0x0000eb00ff127b82 */ /* 0x002e620000000800 */
[----:B--2---:R-:W-:-:S07]  /*1e00*/  IMAD.IADD R15, R32, 0x1, R11 ;  /* 0x00000001200f7824 */ /* 0x004fce00078e020b */
[----:B------:R-:W2:Y:S01]  /*1e10*/  LDC.64 R8, c[0x0][0x380] ;  /* 0x0000e000ff087b82 */ /* 0x000ea20000000a00 */
[----:B-1----:R-:W-:-:S04]  /*1e20*/  IMAD R17, R15, R18, R12 ;  /* 0x000000120f117224 */ /* 0x002fc800078e020c */
[----:B--2---:R-:W-:-:S05]  /*1e30*/  IMAD.WIDE R16, R17, 0x4, R8 ;  /* 0x0000000411107825 */ /* 0x004fca00078e0208 */
[----:B---3--:R-:W2:Y:S01]  /*1e40*/  LDG.E.128 R4, desc[UR16][R16.64] ;  /* 0x0000001010047981 */ /* 0x008ea2000c1e1d00 */
[----:B------:R-:W-:Y:S01]  /*1e50*/  MOV R13, 0x400 ;  /* 0x00000400000d7802 */ /* 0x000fe20000000f00 */
[----:B------:R-:W-:Y:S01]  /*1e60*/  VIADD R11, R11, UR14 ;  /* 0x0000000e0b0b7c36 */ /* 0x000fe20008000000 */
[----:B------:R-:W-:Y:S01]  /*1e70*/  BSSY.RECONVERGENT B1, `(.L_x_20) ;  /* 0x0000081000017945 */ /* 0x000fe20003800200 */
[----:B------:R-:W1:Y:S01]  /*1e80*/  S2R R14, SR_CgaCtaId ;  /* 0x00000000000e7919 */ /* 0x000e620000008800 */
[----:B------:R-:W-:Y:S02]  /*1e90*/  IADD3 R13, PT, PT, R13, 0x90, RZ ;  /* 0x000000900d0d7810 */ /* 0x000fe40007ffe0ff */
[----:B------:R-:W-:Y:S02]  /*1ea0*/  ISETP.GE.AND P4, PT, R11, UR11, PT ;  /* 0x0000000b0b007c0c */ /* 0x000fe4000bf86270 */
[----:B-1----:R-:W-:-:S05]  /*1eb0*/  LEA R14, R14, R13, 0x18 ;  /* 0x0000000d0e0e7211 */ /* 0x002fca00078ec0ff */
[----:B------:R-:W-:-:S04]  /*1ec0*/  IMAD R14, R15, 0x48, R14 ;  /* 0x000000480f0e7824 */ /* 0x000fc800078e020e */
[----:B------:R-:W-:-:S05]  /*1ed0*/  IMAD R19, R3, 0x10, R14 ;  /* 0x0000001003137824 */ /* 0x000fca00078e020e */
[----:B--2---:R1:W-:Y:S04]  /*1ee0*/  STS.64 [R19], R4 ;  /* 0x0000000413007388 */ /* 0x0043e80000000a00 */
[----:B------:R1:W-:Y:S01]  /*1ef0*/  STS.64 [R19+0x8], R6 ;  /* 0x0000080613007388 */ /* 0x0003e20000000a00 */
[----:B------:R-:W-:Y:S05]  /*1f00*/  @!P2 BRA `(.L_x_21) ;  /* 0x0000000400dca947 */ /* 0x000fea0003800000 */
[----:B------:R-:W-:Y:S01]  /*1f10*/  UISETP.NE.AND UP0, UPT, UR12, URZ, UPT ;  /* 0x000000ff0c00728c */ /* 0x000fe2000bf05270 */
[----:B------:R-:W-:Y:S02]  /*1f20*/  ISETP.GE.U32.AND P0, PT, R36, 0x3, PT ;  /* 0x000000032400780c */ /* 0x000fe40003f06070 */
[----:B------:R-:W-:-:S06]  /*1f30*/  MOV R13, R33 ;  /* 0x00000021000d7202 */ /* 0x000fcc0000000f00 */
[----:B------:R-:W-:Y:S05]  /*1f40*/  BRA.U !UP0, `(.L_x_22) ;  /* 0x00000001082c7547 */ /* 0x000fea000b800000 */
[----:B-1----:R-:W2:Y:S01]  /*1f50*/  LDG.E.128 R4, desc[UR16][R16.64+0x10] ;  /* 0x0000101010047981 */ /* 0x002ea2000c1e1d00 */
[----:B------:R-:W-:Y:S01]  /*1f60*/  UISETP.NE.AND UP0, UPT, UR12, 0x1, UPT ;  /* 0x000000010c00788c */ /* 0x000fe2000bf05270 */
[----:B------:R-:W-:Y:S02]  /*1f70*/  VIADD R13, R43, 0xfffffffd ;  /* 0xfffffffd2b0d7836 */ /* 0x000fe40000000000 */
[----:B--2---:R2:W-:Y:S06]  /*1f80*/  STS [R19+0x10], R4 ;  /* 0x0000100413007388 */ /* 0x0045ec0000000800 */
[----:B------:R-:W-:Y:S05]  /*1f90*/  BRA.U !UP0, `(.L_x_22) ;  /* 0x0000000108187547 */ /* 0x000fea000b800000 */
[----:B------:R-:W-:Y:S01]  /*1fa0*/  UISETP.NE.AND UP0, UPT, UR12, 0x2, UPT ;  /* 0x000000020c00788c */ /* 0x000fe2000bf05270 */
[----:B------:R3:W-:Y:S01]  /*1fb0*/  STS [R19+0x14], R5 ;  /* 0x0000140513007388 */ /* 0x0007e20000000800 */
[----:B------:R-:W-:-:S04]  /*1fc0*/  VIADD R13, R43, 0xfffffffe ;  /* 0xfffffffe2b0d7836 */ /* 0x000fc80000000000 */
[----:B------:R-:W-:-:S13]  /*1fd0*/  PLOP3.LUT P5, PT, PT, PT, UP0, 0x80, 0x8 ;  /* 0x000000000008781c */ /* 0x000fda0003faf008 */
[----:B------:R3:W-:Y:S01]  /*1fe0*/  @P5 STS [R19+0x18], R6 ;  /* 0x0000180613005388 */ /* 0x0007e20000000800 */
[----:B------:R-:W-:-:S07]  /*1ff0*/  @P5 IADD3 R13, PT, PT, R43, -0x1, RZ ;  /* 0xffffffff2b0d5810 */ /* 0x000fce0007ffe0ff */
.L_x_22:
[----:B------:R-:W-:Y:S05]  /*2000*/  @!P0 BRA `(.L_x_21) ;  /* 0x00000004009c8947 */ /* 0x000fea0003800000 */
[----:B------:R-:W-:Y:S01]  /*2010*/  ISETP.GE.AND P0, PT, R13, UR6, PT ;  /* 0x000000060d007c0c */ /* 0x000fe2000bf06270 */
[----:B------:R-:W-:Y:S01]  /*2020*/  BSSY.RELIABLE B0, `(.L_x_23) ;  /* 0x0000057000007945 */ /* 0x000fe20003800100 */
[----:B------:R-:W-:-:S11]  /*2030*/  IMAD R18, R15, R18, R10 ;  /* 0x000000120f127224 */ /* 0x000fd600078e020a */
[----:B------:R-:W-:Y:S05]  /*2040*/  @P0 BRA `(.L_x_24) ;  /* 0x0000000400500947 */ /* 0x000fea0003800000 */
[----:B-12---:R-:W-:Y:S01]  /*2050*/  IADD3 R4, PT, PT, -R13, UR6, RZ ;  /* 0x000000060d047c10 */ /* 0x006fe2000fffe1ff */
[----:B------:R-:W-:Y:S01]  /*2060*/  BSSY.RECONVERGENT B3, `(.L_x_25) ;  /* 0x0000033000037945 */ /* 0x000fe20003800200 */
[----:B------:R-:W-:Y:S02]  /*2070*/  PLOP3.LUT P0, PT, PT, PT, PT, 0x80, 0x8 ;  /* 0x000000000008781c */ /* 0x000fe40003f0f070 */
[----:B------:R-:W-:-:S13]  /*2080*/  ISETP.GT.AND P5, PT, R4, 0xc, PT ;  /* 0x0000000c0400780c */ /* 0x000fda0003fa4270 */
[----:B------:R-:W-:Y:S05]  /*2090*/  @!P5 BRA `(.L_x_26) ;  /* 0x0000000000bcd947 */ /* 0x000fea0003800000 */
[----:B------:R-:W-:Y:S01]  /*20a0*/  IMAD.U32 R24, RZ, RZ, UR6 ;  /* 0x00000006ff187e24 */ /* 0x000fe2000f8e00ff */
[----:B------:R-:W-:-:S03]  /*20b0*/  PLOP3.LUT P0, PT, PT, PT, PT, 0x8, 0x80 ;  /* 0x000000000080781c */ /* 0x000fc60003f0e170 */
[----:B------:R-:W-:-:S10]  /*20c0*/  VIADD R24, R24, 0xfffffff4 ;  /* 0xfffffff418187836 */ /* 0x000fd40000000000 */
.L_x_27:
[C---:B-1----:R-:W-:Y:S02]  /*20d0*/  IADD3 R21, PT, PT, R18.reuse, R13, RZ ;  /* 0x0000000d12157210 */ /* 0x042fe40007ffe0ff */
[C-C-:B------:R-:W-:Y:S02]  /*20e0*/  IADD3 R7, PT, PT, R18.reuse, 0x4, R13.reuse ;  /* 0x0000000412077810 */ /* 0x140fe40007ffe00d */
[C---:B---3--:R-:W-:Y:S01]  /*20f0*/  IADD3 R5, PT, PT, R18.reuse, 0x8, R13 ;  /* 0x0000000812057810 */ /* 0x048fe20007ffe00d */
        /* <DEDUP_REMOVED lines=8> */
[----:B0-----:R0:W5:Y:S04]  /*2180*/  LDG.E R25, desc[UR16][R20.64+0xc] ;  /* 0x00000c1014197981 */ /* 0x001168000c1e1900 */
        /* <DEDUP_REMOVED lines=12> */
[----:B0-----:R-:W-:-:S02]  /*2250*/  IMAD R20, R13, 0x4, R14 ;  /* 0x000000040d147824 */ /* 0x001fc400078e020e */
        /* <DEDUP_REMOVED lines=19> */
.L_x_26:
[----:B------:R-:W-:Y:S05]  /*2390*/  BSYNC.RECONVERGENT B3 ;  /* 0x0000000000037941 */ /* 0x000fea0003800200 */
.L_x_25:
[----:B------:R-:W-:Y:S01]  /*23a0*/  IADD3 R4, PT, PT, -R13, UR6, RZ ;  /* 0x000000060d047c10 */ /* 0x000fe2000fffe1ff */
[----:B------:R-:W-:Y:S03]  /*23b0*/  BSSY.RECONVERGENT B3, `(.L_x_28) ;  /* 0x000001a000037945 */ /* 0x000fe60003800200 */
[----:B------:R-:W-:-:S13]  /*23c0*/  ISETP.GT.AND P5, PT, R4, 0x4, PT ;  /* 0x000000040400780c */ /* 0x000fda0003fa4270 */
[----:B------:R-:W-:Y:S05]  /*23d0*/  @!P5 BRA `(.L_x_29) ;  /* 0x00000000005cd947 */ /* 0x000fea0003800000 */
[----:B------:R-:W-:Y:S02]  /*23e0*/  IADD3 R7, PT, PT, R13, R18, RZ ;  /* 0x000000120d077210 */ /* 0x000fe40007ffe0ff */
[----:B---3--:R-:W-:-:S03]  /*23f0*/  IADD3 R5, PT, PT, R18, 0x4, R13 ;  /* 0x0000000412057810 */ /* 0x008fc60007ffe00d */
[----:B------:R-:W-:-:S04]  /*2400*/  IMAD.WIDE R6, R7, 0x4, R8 ;  /* 0x0000000407067825 */ /* 0x000fc800078e0208 */
[----:B------:R-:W-:Y:S01]  /*2410*/  IMAD.WIDE R4, R5, 0x4, R8 ;  /* 0x0000000405047825 */ /* 0x000fe200078e0208 */
[----:B-1----:R-:W2:Y:S04]  /*2420*/  LDG.E R15, desc[UR16][R6.64] ;  /* 0x00000010060f7981 */ /* 0x002ea8000c1e1900 */
[----:B------:R-:W3:Y:S04]  /*2430*/  LDG.E R17, desc[UR16][R6.64+0x4] ;  /* 0x0000041006117981 */ /* 0x000ee8000c1e1900 */
[----:B------:R-:W4:Y:S04]  /*2440*/  LDG.E R19, desc[UR16][R6.64+0x8] ;  /* 0x0000081006137981 */ /* 0x000f28000c1e1900 */
[----:B------:R-:W5:Y:S04]  /*2450*/  LDG.E R21, desc[UR16][R6.64+0xc] ;  /* 0x00000c1006157981 */ /* 0x000f68000c1e1900 */
[----:B------:R-:W5:Y:S04]  /*2460*/  LDG.E R23, desc[UR16][R4.64] ;  /* 0x0000001004177981 */ /* 0x000f68000c1e1900 */
[----:B0-----:R-:W5:Y:S04]  /*2470*/  LDG.E R25, desc[UR16][R4.64+0x4] ;  /* 0x0000041004197981 */ /* 0x001f68000c1e1900 */
[----:B------:R-:W5:Y:S04]  /*2480*/  LDG.E R27, desc[UR16][R4.64+0x8] ;  /* 0x00000810041b7981 */ /* 0x000f68000c1e1900 */
[----:B------:R-:W5:Y:S01]  /*2490*/  LDG.E R29, desc[UR16][R4.64+0xc] ;  /* 0x00000c10041d7981 */ /* 0x000f62000c1e1900 */
[C---:B------:R-:W-:Y:S01]  /*24a0*/  IMAD R16, R13.reuse, 0x4, R14 ;  /* 0x000000040d107824 */ /* 0x040fe200078e020e */
[----:B------:R-:W-:Y:S01]  /*24b0*/  PLOP3.LUT P0, PT, PT, PT, PT, 0x8, 0x80 ;  /* 0x000000000080781c */ /* 0x000fe20003f0e170 */
[----:B------:R-:W-:-:S03]  /*24c0*/  VIADD R13, R13, 0x8 ;  /* 0x000000080d0d7836 */ /* 0x000fc60000000000 */
        /* <DEDUP_REMOVED lines=8> */
.L_x_29:
[----:B------:R-:W-:Y:S05]  /*2550*/  BSYNC.RECONVERGENT B3 ;  /* 0x0000000000037941 */ /* 0x000fea0003800200 */
.L_x_28:
[----:B------:R-:W-:-:S13]  /*2560*/  ISETP.NE.OR P0, PT, R13, UR6, P0 ;  /* 0x000000060d007c0c */ /* 0x000fda0008705670 */
[----:B------:R-:W-:Y:S05]  /*2570*/  @!P0 BREAK.RELIABLE B0 ;  /* 0x0000000000008942 */ /* 0x000fea0003800100 */
[----:B------:R-:W-:Y:S05]  /*2580*/  @!P0 BRA `(.L_x_21) ;  /* 0x00000000003c8947 */ /* 0x000fea0003800000 */
.L_x_24:
[----:B------:R-:W-:Y:S05]  /*2590*/  BSYNC.RELIABLE B0 ;  /* 0x0000000000007941 */ /* 0x000fea0003800100 */
.L_x_23:
[----:B-1-3--:R-:W-:-:S05]  /*25a0*/  IADD3 R5, PT, PT, R18, R13, RZ ;  /* 0x0000000d12057210 */ /* 0x00afca0007ffe0ff */
[----:B--2---:R-:W-:-:S05]  /*25b0*/  IMAD.WIDE R4, R5, 0x4, R8 ;  /* 0x0000000405047825 */ /* 0x004fca00078e0208 */
[----:B------:R-:W2:Y:S04]  /*25c0*/  LDG.E R6, desc[UR16][R4.64] ;  /* 0x0000001004067981 */ /* 0x000ea8000c1e1900 */
[----:B------:R-:W3:Y:S04]  /*25d0*/  LDG.E R7, desc[UR16][R4.64+0x4] ;  /* 0x0000041004077981 */ /* 0x000ee8000c1e1900 */
[----:B------:R-:W4:Y:S04]  /*25e0*/  LDG.E R15, desc[UR16][R4.64+0x8] ;  /* 0x00000810040f7981 */ /* 0x000f28000c1e1900 */
[----:B------:R-:W5:Y:S01]  /*25f0*/  LDG.E R16, desc[UR16][R4.64+0xc] ;  /* 0x00000c1004107981 */ /* 0x000f62000c1e1900 */
[----:B------:R-:W-:-:S02]  /*2600*/  IMAD R17, R13, 0x4, R14 ;  /* 0x000000040d117824 */ /* 0x000fc400078e020e */
[----:B------:R-:W-:-:S05]  /*2610*/  VIADD R13, R13, 0x4 ;  /* 0x000000040d0d7836 */ /* 0x000fca0000000000 */
[----:B------:R-:W-:Y:S01]  /*2620*/  ISETP.NE.AND P0, PT, R13, UR6, PT ;  /* 0x000000060d007c0c */ /* 0x000fe2000bf05270 */
[----:B--2---:R1:W-:Y:S04]  /*2630*/  STS [R17], R6 ;  /* 0x0000000611007388 */ /* 0x0043e80000000800 */
[----:B---3--:R1:W-:Y:S04]  /*2640*/  STS [R17+0x4], R7 ;  /* 0x0000040711007388 */ /* 0x0083e80000000800 */
[----:B----4-:R1:W-:Y:S04]  /*2650*/  STS [R17+0x8], R15 ;  /* 0x0000080f11007388 */ /* 0x0103e80000000800 */
[----:B-----5:R1:W-:Y:S01]  /*2660*/  STS [R17+0xc], R16 ;  /* 0x00000c1011007388 */ /* 0x0203e20000000800 */
[----:B------:R-:W-:Y:S05]  /*2670*/  @P0 BRA `(.L_x_23) ;  /* 0xfffffffc00c80947 */ /* 0x000fea000383ffff */
.L_x_21:
[----:B------:R-:W-:Y:S05]  /*2680*/  BSYNC.RECONVERGENT B1 ;  /* 0x0000000000017941 */ /* 0x000fea0003800200 */
.L_x_20:
[----:B------:R-:W-:Y:S05]  /*2690*/  @!P4 BRA `(.L_x_30) ;  /* 0xfffffff400d4c947 */ /* 0x000fea000383ffff */
.L_x_19:
[----:B------:R-:W-:Y:S05]  /*26a0*/  BSYNC.RECONVERGENT B2 ;  /* 0x0000000000027941 */ /* 0x000fea0003800200 */
.L_x_18:
[----:B------:R-:W-:Y:S05]  /*26b0*/  WARPSYNC.ALL ;  /* 0x0000000000007948 */ /* 0x000fea0003800000 */
[----:B------:R-:W-:Y:S04]  /*26c0*/  BSSY.RECONVERGENT B0, `(.L_x_17) ;  /* 0x0000016000007945 */ /* 0x000fe80003800200 */
[----:B------:R-:W-:Y:S05]  /*26d0*/  @P1 BRA `(.L_x_31) ;  /* 0x0000000000501947 */ /* 0x000fea0003800000 */
[----:B------:R-:W4:Y:S01]  /*26e0*/  LDCU UR8, c[0x0][0x3a4] ;  /* 0x00007480ff0877ac */ /* 0x000f220008000800 */
[----:B------:R-:W5:Y:S01]  /*26f0*/  S2R R11, SR_TID.Y ;  /* 0x00000000000b7919 */ /* 0x000f620000002200 */
[----:B-123--:R-:W1:Y:S01]  /*2700*/  LDC.64 R4, c[0x0][0x390] ;  /* 0x0000e400ff047b82 */ /* 0x00ee620000000a00 */
[----:B----4-:R-:W-:-:S04]  /*2710*/  UIMAD UR8, UR4, UR8, UR5 ;  /* 0x00000008040872a4 */ /* 0x010fc8000f8e0205 */
[----:B------:R-:W-:-:S06]  /*2720*/  UIMAD UR8, UR7, UR8, URZ ;  /* 0x00000008070872a4 */ /* 0x000fcc000f8e02ff */
[----:B------:R-:W-:-:S05]  /*2730*/  MOV R6, UR8 ;  /* 0x0000000800067c02 */ /* 0x000fca0008000f00 */
[----:B-----5:R-:W-:-:S04]  /*2740*/  IMAD R7, R11, 0x5, R6 ;  /* 0x000000050b077824 */ /* 0x020fc800078e0206 */
[----:B-1----:R-:W-:-:S05]  /*2750*/  IMAD.WIDE R4, R7, 0x4, R4 ;  /* 0x0000000407047825 */ /* 0x002fca00078e0204 */
[----:B------:R-:W2:Y:S04]  /*2760*/  LDG.E R6, desc[UR16][R4.64] ;  /* 0x0000001004067981 */ /* 0x000ea8000c1e1900 */
[----:B------:R-:W2:Y:S04]  /*2770*/  LDG.E R7, desc[UR16][R4.64+0x4] ;  /* 0x0000041004077981 */ /* 0x000ea8000c1e1900 */
[----:B------:R-:W3:Y:S04]  /*2780*/  LDG.E R8, desc[UR16][R4.64+0x8] ;  /* 0x0000081004087981 */ /* 0x000ee8000c1e1900 */
[----:B------:R-:W3:Y:S04]  /*2790*/  LDG.E R9, desc[UR16][R4.64+0xc] ;  /* 0x00000c1004097981 */ /* 0x000ee8000c1e1900 */
[----:B------:R-:W4:Y:S01]  /*27a0*/  LDG.E R10, desc[UR16][R4.64+0x10] ;  /* 0x00001010040a7981 */ /* 0x000f22000c1e1900 */
[----:B------:R-:W-:Y:S01]  /*27b0*/  MOV R12, 0x400 ;  /* 0x00000400000c7802 */ /* 0x000fe20000000f00 */
[----:B------:R-:W1:Y:S03]  /*27c0*/  S2R R13, SR_CgaCtaId ;  /* 0x00000000000d7919 */ /* 0x000e660000008800 */
[----:B-1----:R-:W-:-:S05]  /*27d0*/  LEA R12, R13, R12, 0x18 ;  /* 0x0000000c0d0c7211 */ /* 0x002fca00078ec0ff */
[----:B------:R-:W-:-:S05]  /*27e0*/  IMAD R11, R11, 0x18, R12 ;  /* 0x000000180b0b7824 */ /* 0x000fca00078e020c */
[----:B--2---:R1:W-:Y:S04]  /*27f0*/  STS.64 [R11], R6 ;  /* 0x000000060b007388 */ /* 0x0043e80000000a00 */
[----:B---3--:R1:W-:Y:S04]  /*2800*/  STS.64 [R11+0x8], R8 ;  /* 0x000008080b007388 */ /* 0x0083e80000000a00 */
[----:B----4-:R1:W-:Y:S02]  /*2810*/  STS [R11+0x10], R10 ;  /* 0x0000100a0b007388 */ /* 0x0103e40000000800 */
.L_x_31:
[----:B------:R-:W-:Y:S05]  /*2820*/  BSYNC.RECONVERGENT B0 ;  /* 0x0000000000007941 */ /* 0x000fea0003800200 */
.L_x_17:
[----:B------:R-:W4:Y:S02]  /*2830*/  LDCU UR8, c[0x0][0x3a4] ;  /* 0x00007480ff0877ac */ /* 0x000f240008000800 */
[----:B----4-:R-:W-:Y:S01]  /*2840*/  UISETP.NE.AND UP0, UPT, UR5, UR8, UPT ;  /* 0x000000080500728c */ /* 0x010fe2000bf05270 */
[----:B------:R-:W-:Y:S08]  /*2850*/  BAR.SYNC.DEFER_BLOCKING 0x0 ;  /* 0x0000000000007b1d */ /* 0x000ff00000010000 */
[----:B------:R-:W-:Y:S05]  /*2860*/  BRA.U UP0, `(.L_x_32) ;  /* 0xffffffed00787547 */ /* 0x000fea000b83ffff */
.L_x_13:
[----:B------:R-:W1:Y:S01]  /*2870*/  LDCU UR5, c[0x0][0x3b0] ;  /* 0x00007600ff0577ac */ /* 0x000e620008000800 */
[----:B------:R-:W-:Y:S01]  /*2880*/  BSSY.RECONVERGENT B0, `(.L_x_33) ;  /* 0x0000018000007945 */ /* 0x000fe20003800200 */
[----:B------:R-:W-:Y:S01]  /*2890*/  UIADD3 UR4, UPT, UPT, UR4, 0x1, URZ ;  /* 0x0000000104047890 */ /* 0x000fe2000fffe0ff */
[----:B-12---:R-:W-:-:S05]  /*28a0*/  IMAD.U32 R4, RZ, RZ, UR5 ;  /* 0x00000005ff047e24 */ /* 0x006fca000f8e00ff */
[----:B------:R-:W-:-:S13]  /*28b0*/  ISETP.LE.OR P0, PT, R4, UR4, P1 ;  /* 0x0000000404007c0c */ /* 0x000fda0008f03670 */
[----:B------:R-:W-:Y:S05]  /*28c0*/  @P0 BRA `(.L_x_34) ;  /* 0x00000000004c0947 */ /* 0x000fea0003800000 */
[----:B------:R-:W1:Y:S01]  /*28d0*/  S2R R11, SR_TID.Y ;  /* 0x00000000000b7919 */ /* 0x000e620000002200 */
[----:B---3--:R-:W2:Y:S01]  /*28e0*/  LDC.64 R4, c[0x0][0x390] ;  /* 0x0000e400ff047b82 */ /* 0x008ea20000000a00 */
[----:B------:R-:W-:-:S04]  /*28f0*/  UIMAD UR5, UR7, UR8, URZ ;  /* 0x00000008070572a4 */ /* 0x000fc8000f8e02ff */
[----:B------:R-:W-:-:S06]  /*2900*/  UIMAD UR5, UR4, UR5, URZ ;  /* 0x00000005040572a4 */ /* 0x000fcc000f8e02ff */
[----:B------:R-:W-:-:S04]  /*2910*/  IMAD.U32 R6, RZ, RZ, UR5 ;  /* 0x00000005ff067e24 */ /* 0x000fc8000f8e00ff */
[----:B-1----:R-:W-:-:S04]  /*2920*/  IMAD R7, R11, 0x5, R6 ;  /* 0x000000050b077824 */ /* 0x002fc800078e0206 */
[----:B--2---:R-:W-:-:S05]  /*2930*/  IMAD.WIDE R4, R7, 0x4, R4 ;  /* 0x0000000407047825 */ /* 0x004fca00078e0204 */
        /* <DEDUP_REMOVED lines=12> */
.L_x_34:
[----:B------:R-:W-:Y:S05]  /*2a00*/  BSYNC.RECONVERGENT B0 ;  /* 0x0000000000007941 */ /* 0x000fea0003800200 */
.L_x_33:
[----:B------:R-:W-:Y:S01]  /*2a10*/  BAR.SYNC.DEFER_BLOCKING 0x0 ;  /* 0x0000000000007b1d */ /* 0x000fe20000010000 */
[----:B------:R-:W-:-:S05]  /*2a20*/  ISETP.LT.AND P0, PT, R0, UR18, PT ;  /* 0x0000001200007c0c */ /* 0x000fca000bf01270 */
[----:B------:R-:W2:Y:S01]  /*2a30*/  LDCU UR15, c[0x0][0x3b8] ;  /* 0x00007700ff0f77ac */ /* 0x000ea20008000800 */
[----:B------:R-:W-:Y:S07]  /*2a40*/  BSSY.RECONVERGENT B0, `(.L_x_35) ;  /* 0x00000ba000007945 */ /* 0x000fee0003800200 */
[----:B------:R-:W-:Y:S05]  /*2a50*/  @!P0 BRA `(.L_x_36) ;  /* 0x0000000800e08947 */ /* 0x000fea0003800000 */
[----:B------:R-:W4:Y:S01]  /*2a60*/  I2F.U32.RP R4, UR13 ;  /* 0x0000000d00047d06 */ /* 0x000f220008209000 */
[----:B---3--:R-:W-:Y:S01]  /*2a70*/  IMAD R5, RZ, RZ, -UR13 ;  /* 0x8000000dff057e24 */ /* 0x008fe2000f8e02ff */
[----:B-1----:R-:W1:Y:S01]  /*2a80*/  S2R R9, SR_CTAID.Y ;  /* 0x0000000000097919 */ /* 0x002e620000002600 */
[----:B------:R-:W-:Y:S01]  /*2a90*/  IMAD.MOV.U32 R6, RZ, RZ, RZ ;  /* 0x000000ffff067224 */ /* 0x000fe200078e00ff */
[C---:B------:R-:W-:Y:S01]  /*2aa0*/  ISETP.GE.U32.AND P5, PT, R35.reuse, 0x3, PT ;  /* 0x000000032300780c */ /* 0x040fe20003fa6070 */
[----:B------:R-:W-:Y:S01]  /*2ab0*/  BSSY.RECONVERGENT B1, `(.L_x_37) ;  /* 0x0000070000017945 */ /* 0x000fe20003800200 */
[----:B------:R-:W-:Y:S01]  /*2ac0*/  ISETP.NE.U32.AND P0, PT, RZ, UR13, PT ;  /* 0x0000000dff007c0c */ /* 0x000fe2000bf05070 */
[----:B------:R-:W-:Y:S01]  /*2ad0*/  IMAD.MOV.U32 R14, RZ, RZ, RZ ;  /* 0x000000ffff0e7224 */ /* 0x000fe200078e00ff */
[----:B------:R-:W-:-:S04]  /*2ae0*/  IADD3 R12, PT, PT, R35, 0x1, RZ ;  /* 0x00000001230c7810 */ /* 0x000fc80007ffe0ff */
[----:B------:R-:W-:Y:S01]  /*2af0*/  LOP3.LUT R19, R12, 0x3, RZ, 0xc0, !PT ;  /* 0x000000030c137812 */ /* 0x000fe200078ec0ff */
[----:B----4-:R-:W3:Y:S03]  /*2b00*/  MUFU.RCP R4, R4 ;  /* 0x0000000400047308 */ /* 0x010ee60000001000 */
[----:B------:R-:W-:Y:S02]  /*2b10*/  ISETP.NE.AND P4, PT, R19, RZ, PT ;  /* 0x000000ff1300720c */ /* 0x000fe40003f85270 */
[----:B---3--:R-:W-:Y:S01]  /*2b20*/  IADD3 R7, PT, PT, R4, 0xffffffe, RZ ;  /* 0x0ffffffe04077810 */ /* 0x008fe20007ffe0ff */
[----:B-1----:R-:W-:-:S05]  /*2b30*/  IMAD R9, R9, 0x8, R0 ;  /* 0x0000000809097824 */ /* 0x002fca00078e0200 */
[----:B------:R-:W1:Y:S02]  /*2b40*/  F2I.FTZ.U32.TRUNC.NTZ R7, R7 ;  /* 0x0000000700077305 */ /* 0x000e64000021f000 */
[----:B-1----:R-:W-:-:S04]  /*2b50*/  IMAD R5, R5, R7, RZ ;  /* 0x0000000705057224 */ /* 0x002fc800078e02ff */
[----:B------:R-:W-:Y:S01]  /*2b60*/  IMAD.HI.U32 R6, R7, R5, R6 ;  /* 0x0000000507067227 */ /* 0x000fe200078e0006 */
[----:B------:R-:W-:Y:S01]  /*2b70*/  LOP3.LUT R7, RZ, UR13, RZ, 0x33, !PT ;  /* 0x0000000dff077c12 */ /* 0x000fe2000f8e33ff */
[----:B------:R-:W1:Y:S03]  /*2b80*/  LDC.64 R4, c[0x0][0x398] ;  /* 0x0000e600ff047b82 */ /* 0x000e660000000a00 */
[----:B------:R-:W-:-:S13]  /*2b90*/  R2UR UR8, R6 ;  /* 0x00000000060872ca */ /* 0x000fda00000e0000 */
[----:B------:R-:W-:-:S04]  /*2ba0*/  UIMAD.WIDE.U32 UR8, UR8, UR18, URZ ;  /* 0x00000012080872a5 */ /* 0x000fc8000f8e00ff */
[----:B------:R-:W-:-:S04]  /*2bb0*/  UIADD3 UR5, UPT, UPT, -UR9, URZ, URZ ;  /* 0x000000ff09057290 */ /* 0x000fc8000fffe1ff */
[----:B------:R-:W-:-:S04]  /*2bc0*/  UIMAD UR5, UR13, UR5, UR18 ;  /* 0x000000050d0572a4 */ /* 0x000fc8000f8e0212 */
[----:B------:R-:W-:-:S11]  /*2bd0*/  UISETP.GE.U32.AND UP0, UPT, UR5, UR13, UPT ;  /* 0x0000000d0500728c */ /* 0x000fd6000bf06070 */
[----:B------:R-:W-:Y:S02]  /*2be0*/  @UP0 UIADD3 UR5, UPT, UPT, -UR13, UR5, URZ ;  /* 0x000000050d050290 */ /* 0x000fe4000fffe1ff */
[----:B------:R-:W-:Y:S02]  /*2bf0*/  @UP0 UIADD3 UR9, UPT, UPT, UR9, 0x1, URZ ;  /* 0x0000000109090890 */ /* 0x000fe4000fffe0ff */
[----:B------:R-:W-:-:S07]  /*2c00*/  UISETP.GE.U32.AND UP1, UPT, UR5, UR13, UPT ;  /* 0x0000000d0500728c */ /* 0x000fce000bf26070 */
[----:B------:R-:W3:Y:S04]  /*2c10*/  LDCU UR5, c[0x0][0x3b4] ;  /* 0x00007680ff0577ac */ /* 0x000ee80008000800 */
[----:B------:R-:W-:-:S06]  /*2c20*/  @UP1 UIADD3 UR9, UPT, UPT, UR9, 0x1, URZ ;  /* 0x0000000109091890 */ /* 0x000fcc000fffe0ff */
[----:B------:R-:W-:-:S05]  /*2c30*/  SEL R11, R7, UR9, !P0 ;  /* 0x00000009070b7c07 */ /* 0x000fca000c000000 */
[----:B------:R-:W-:Y:S02]  /*2c40*/  IMAD R8, R11, R38, R38 ;  /* 0x000000260b087224 */ /* 0x000fe400078e0226 */
[C---:B---3--:R-:W-:Y:S02]  /*2c50*/  IMAD R9, R38.reuse, UR5, R9 ;  /* 0x0000000526097c24 */ /* 0x048fe4000f8e0209 */
[----:B-1----:R-:W-:Y:S01]  /*2c60*/  IMAD.WIDE.U32 R38, R38, 0x4, R4 ;  /* 0x0000000426267825 */ /* 0x002fe200078e0004 */
[----:B------:R-:W-:Y:S06]  /*2c70*/  @!P5 BRA `(.L_x_38) ;  /* 0x00000004004cd947 */ /* 0x000fec0003800000 */
[----:B------:R-:W-:Y:S01]  /*2c80*/  HFMA2 R14, -RZ, RZ, 0, 0 ;  /* 0x00000000ff0e7431 */ /* 0x000fe200000001ff */
[----:B------:R-:W-:Y:S01]  /*2c90*/  LOP3.LUT R12, R12, 0xfffffffc, RZ, 0xc0, !PT ;  /* 0xfffffffc0c0c7812 */ /* 0x000fe200078ec0ff */
[----:B------:R-:W-:-:S07]  /*2ca0*/  IMAD.MOV.U32 R13, RZ, RZ, RZ ;  /* 0x000000ffff0d7224 */ /* 0x000fce00078e00ff */
.L_x_39:
[----:B-1----:R-:W-:Y:S01]  /*2cb0*/  IMAD.HI.U32 R4, R6, R14, RZ ;  /* 0x0000000e06047227 */ /* 0x002fe200078e00ff */
[----:B------:R-:W3:Y:S03]  /*2cc0*/  LDG.E R16, desc[UR16][R38.64] ;  /* 0x0000001026107981 */ /* 0x000ee6000c1e1900 */
[----:B------:R-:W-:-:S04]  /*2cd0*/  IMAD.MOV R5, RZ, RZ, -R4 ;  /* 0x000000ffff057224 */ /* 0x000fc800078e0a04 */
[----:B------:R-:W-:-:S05]  /*2ce0*/  IMAD R5, R5, UR13, R14 ;  /* 0x0000000d05057c24 */ /* 0x000fca000f8e020e */
[----:B------:R-:W-:-:S13]  /*2cf0*/  ISETP.GE.U32.AND P5, PT, R5, UR13, PT ;  /* 0x0000000d05007c0c */ /* 0x000fda000bfa6070 */
[----:B------:R-:W-:Y:S01]  /*2d00*/  @P5 IADD3 R5, PT, PT, R5, -UR13, RZ ;  /* 0x8000000d05055c10 */ /* 0x000fe2000fffe0ff */
[----:B------:R-:W-:-:S03]  /*2d10*/  @P5 VIADD R4, R4, 0x1 ;  /* 0x0000000104045836 */ /* 0x000fc60000000000 */
[----:B------:R-:W-:-:S13]  /*2d20*/  ISETP.GE.U32.AND P6, PT, R5, UR13, PT ;  /* 0x0000000d05007c0c */ /* 0x000fda000bfc6070 */
[----:B------:R-:W-:-:S05]  /*2d30*/  @P6 VIADD R4, R4, 0x1 ;  /* 0x0000000104046836 */ /* 0x000fca0000000000 */
[----:B------:R-:W-:-:S04]  /*2d40*/  SEL R5, R7, R4, !P0 ;  /* 0x0000000407057207 */ /* 0x000fc80004000000 */
[----:B------:R-:W-:-:S04]  /*2d50*/  IADD3 R5, PT, PT, R8, R5, RZ ;  /* 0x0000000508057210 */ /* 0x000fc80007ffe0ff */
[----:B------:R-:W-:-:S05]  /*2d60*/  LEA R10, R5, UR22, 0x2 ;  /* 0x00000016050a7c11 */ /* 0x000fca000f8e10ff */
[----:B------:R1:W3:Y:S01]  /*2d70*/  LDL R15, [R10] ;  /* 0x000000000a0f7983 */ /* 0x0002e20000100800 */
[----:B------:R-:W-:-:S04]  /*2d80*/  VIADD R17, R14, UR13 ;  /* 0x0000000d0e117c36 */ /* 0x000fc80008000000 */
[----:B------:R-:W-:-:S04]  /*2d90*/  IMAD.HI.U32 R18, R6, R17, RZ ;  /* 0x0000001106127227 */ /* 0x000fc800078e00ff */
[----:B------:R-:W-:-:S04]  /*2da0*/  IMAD.MOV R4, RZ, RZ, -R18 ;  /* 0x000000ffff047224 */ /* 0x000fc800078e0a12 */
[----:B------:R-:W-:-:S05]  /*2db0*/  IMAD R4, R4, UR13, R17 ;  /* 0x0000000d04047c24 */ /* 0x000fca000f8e0211 */
[----:B------:R-:W-:-:S13]  /*2dc0*/  ISETP.GE.U32.AND P5, PT, R4, UR13, PT ;  /* 0x0000000d04007c0c */ /* 0x000fda000bfa6070 */
[----:B------:R-:W-:-:S04]  /*2dd0*/  @P5 IADD3 R4, PT, PT, R4, -UR13, RZ ;  /* 0x8000000d04045c10 */ /* 0x000fc8000fffe0ff */
[----:B------:R-:W-:Y:S02]  /*2de0*/  ISETP.GE.U32.AND P6, PT, R4, UR13, PT ;  /* 0x0000000d04007c0c */ /* 0x000fe4000bfc6070 */
[----:B------:R-:W1:Y:S01]  /*2df0*/  LDC.64 R4, c[0x0][0x388] ;  /* 0x0000e200ff047b82 */ /* 0x000e620000000a00 */
[----:B------:R-:W-:Y:S01]  /*2e00*/  @P5 VIADD R18, R18, 0x1 ;  /* 0x0000000112125836 */ /* 0x000fe20000000000 */
[----:B------:R-:W-:-:S09]  /*2e10*/  IADD3 R14, PT, PT, R9, R14, RZ ;  /* 0x0000000e090e7210 */ /* 0x000fd20007ffe0ff */
[----:B------:R-:W-:-:S05]  /*2e20*/  @P6 VIADD R18, R18, 0x1 ;  /* 0x0000000112126836 */ /* 0x000fca0000000000 */
[----:B------:R-:W-:Y:S01]  /*2e30*/  SEL R21, R7, R18, !P0 ;  /* 0x0000001207157207 */ /* 0x000fe20004000000 */
[----:B--2---:R-:W-:-:S04]  /*2e40*/  IMAD R11, R14, UR15, R37 ;  /* 0x0000000f0e0b7c24 */ /* 0x004fc8000f8e0225 */
[----:B------:R-:W-:Y:S02]  /*2e50*/  IMAD.IADD R21, R8, 0x1, R21 ;  /* 0x0000000108157824 */ /* 0x000fe400078e0215 */
[----:B-1----:R-:W-:-:S03]  /*2e60*/  IMAD.WIDE R10, R11, 0x4, R4 ;  /* 0x000000040b0a7825 */ /* 0x002fc600078e0204 */
[----:B------:R-:W-:-:S06]  /*2e70*/  LEA R21, R21, UR22, 0x2 ;  /* 0x0000001615157c11 */ /* 0x000fcc000f8e10ff */
[----:B------:R-:W2:Y:S01]  /*2e80*/  LDL R21, [R21] ;  /* 0x0000000015157983 */ /* 0x000ea20000100800 */
[----:B---3--:R-:W-:-:S05]  /*2e90*/  FADD R15, R15, R16 ;  /* 0x000000100f0f7221 */ /* 0x008fca0000000000 */
[----:B------:R1:W-:Y:S04]  /*2ea0*/  STG.E desc[UR16][R10.64], R15 ;  /* 0x0000000f0a007986 */ /* 0x0003e8000c101910 */
[----:B------:R-:W2:Y:S01]  /*2eb0*/  LDG.E R16, desc[UR16][R38.64] ;  /* 0x0000001026107981 */ /* 0x000ea2000c1e1900 */
[----:B------:R-:W-:-:S04]  /*2ec0*/  VIADD R17, R17, UR13 ;  /* 0x0000000d11117c36 */ /* 0x000fc80008000000 */
[----:B------:R-:W-:-:S05]  /*2ed0*/  IMAD.HI.U32 R18, R6, R17, RZ ;  /* 0x0000001106127227 */ /* 0x000fca00078e00ff */
[----:B------:R-:W-:-:S05]  /*2ee0*/  IADD3 R20, PT, PT, -R18, RZ, RZ ;  /* 0x000000ff12147210 */ /* 0x000fca0007ffe1ff */
[----:B------:R-:W-:-:S05]  /*2ef0*/  IMAD R20, R20, UR13, R17 ;  /* 0x0000000d14147c24 */ /* 0x000fca000f8e0211 */
[----:B------:R-:W-:-:S13]  /*2f00*/  ISETP.GE.U32.AND P5, PT, R20, UR13, PT ;  /* 0x0000000d14007c0c */ /* 0x000fda000bfa6070 */
[----:B------:R-:W-:-:S05]  /*2f10*/  @P5 VIADD R20, R20, -UR13 ;  /* 0x8000000d14145c36 */ /* 0x000fca0008000000 */
[----:B------:R-:W-:Y:S01]  /*2f20*/  ISETP.GE.U32.AND P6, PT, R20, UR13, PT ;  /* 0x0000000d14007c0c */ /* 0x000fe2000bfc6070 */
[----:B------:R-:W-:Y:S02]  /*2f30*/  @P5 VIADD R18, R18, 0x1 ;  /* 0x0000000112125836 */ /* 0x000fe40000000000 */
[----:B------:R-:W-:-:S10]  /*2f40*/  VIADD R14, R14, UR13 ;  /* 0x0000000d0e0e7c36 */ /* 0x000fd40008000000 */
[----:B------:R-:W-:-:S04]  /*2f50*/  @P6 IADD3 R18, PT, PT, R18, 0x1, RZ ;  /* 0x0000000112126810 */ /* 0x000fc80007ffe0ff */
[----:B-1----:R-:W-:Y:S01]  /*2f60*/  SEL R15, R7, R18, !P0 ;  /* 0x00000012070f7207 */ /* 0x002fe20004000000 */
[----:B------:R-:W-:-:S04]  /*2f70*/  IMAD R11, R14, UR15, R37 ;  /* 0x0000000f0e0b7c24 */ /* 0x000fc8000f8e0225 */
[----:B------:R-:W-:Y:S02]  /*2f80*/  IMAD.IADD R15, R8, 0x1, R15 ;  /* 0x00000001080f7824 */ /* 0x000fe400078e020f */
[----:B------:R-:W-:-:S03]  /*2f90*/  IMAD.WIDE R10, R11, 0x4, R4 ;  /* 0x000000040b0a7825 */ /* 0x000fc600078e0204 */
[----:B------:R-:W-:-:S06]  /*2fa0*/  LEA R15, R15, UR22, 0x2 ;  /* 0x000000160f0f7c11 */ /* 0x000fcc000f8e10ff */
[----:B------:R-:W3:Y:S01]  /*2fb0*/  LDL R15, [R15] ;  /* 0x000000000f0f7983 */ /* 0x000ee20000100800 */
[----:B--2---:R-:W-:-:S05]  /*2fc0*/  FADD R21, R21, R16 ;  /* 0x0000001015157221 */ /* 0x004fca0000000000 */
[----:B------:R1:W-:Y:S04]  /*2fd0*/  STG.E desc[UR16][R10.64], R21 ;  /* 0x000000150a007986 */ /* 0x0003e8000c101910 */
[----:B------:R-:W3:Y:S01]  /*2fe0*/  LDG.E R16, desc[UR16][R38.64] ;  /* 0x0000001026107981 */ /* 0x000ee2000c1e1900 */
[----:B------:R-:W-:-:S05]  /*2ff0*/  IADD3 R17, PT, PT, R17, UR13, RZ ;  /* 0x0000000d11117c10 */ /* 0x000fca000fffe0ff */
[----:B------:R-:W-:-:S04]  /*3000*/  IMAD.HI.U32 R18, R6, R17, RZ ;  /* 0x0000001106127227 */ /* 0x000fc800078e00ff */
[----:B------:R-:W-:-:S04]  /*3010*/  IMAD.MOV R20, RZ, RZ, -R18 ;  /* 0x000000ffff147224 */ /* 0x000fc800078e0a12 */
[----:B------:R-:W-:-:S05]  /*3020*/  IMAD R20, R20, UR13, R17 ;  /* 0x0000000d14147c24 */ /* 0x000fca000f8e0211 */
[----:B------:R-:W-:-:S13]  /*3030*/  ISETP.GE.U32.AND P5, PT, R20, UR13, PT ;  /* 0x0000000d14007c0c */ /* 0x000fda000bfa6070 */
[----:B------:R-:W-:-:S05]  /*3040*/  @P5 VIADD R20, R20, -UR13 ;  /* 0x8000000d14145c36 */ /* 0x000fca0008000000 */
[----:B------:R-:W-:Y:S02]  /*3050*/  ISETP.GE.U32.AND P6, PT, R20, UR13, PT ;  /* 0x0000000d14007c0c */ /* 0x000fe4000bfc6070 */
[----:B------:R-:W-:Y:S02]  /*3060*/  @P5 IADD3 R18, PT, PT, R18, 0x1, RZ ;  /* 0x0000000112125810 */ /* 0x000fe40007ffe0ff */
[----:B------:R-:W-:-:S09]  /*3070*/  IADD3 R14, PT, PT, R14, UR13, RZ ;  /* 0x0000000d0e0e7c10 */ /* 0x000fd2000fffe0ff */
[----:B------:R-:W-:-:S05]  /*3080*/  @P6 VIADD R18, R18, 0x1 ;  /* 0x0000000112126836 */ /* 0x000fca0000000000 */
[----:B-1----:R-:W-:Y:S01]  /*3090*/  SEL R21, R7, R18, !P0 ;  /* 0x0000001207157207 */ /* 0x002fe20004000000 */
[----:B------:R-:W-:-:S04]  /*30a0*/  IMAD R11, R14, UR15, R37 ;  /* 0x0000000f0e0b7c24 */ /* 0x000fc8000f8e0225 */
[----:B------:R-:W-:Y:S02]  /*30b0*/  IMAD.IADD R21, R8, 0x1, R21 ;  /* 0x0000000108157824 */ /* 0x000fe400078e0215 */
[----:B------:R-:W-:-:S03]  /*30c0*/  IMAD.WIDE R10, R11, 0x4, R4 ;  /* 0x000000040b0a7825 */ /* 0x000fc600078e0204 */
[----:B------:R-:W-:-:S06]  /*30d0*/  LEA R18, R21, UR22, 0x2 ;  /* 0x0000001615127c11 */ /* 0x000fcc000f8e10ff */
[----:B------:R-:W2:Y:S01]  /*30e0*/  LDL R18, [R18] ;  /* 0x0000000012127983 */ /* 0x000ea20000100800 */
[----:B---3--:R-:W-:-:S05]  /*30f0*/  FADD R15, R15, R16 ;  /* 0x000000100f0f7221 */ /* 0x008fca0000000000 */
[----:B------:R1:W-:Y:S04]  /*3100*/  STG.E desc[UR16][R10.64], R15 ;  /* 0x0000000f0a007986 */ /* 0x0003e8000c101910 */
[----:B------:R-:W2:Y:S01]  /*3110*/  LDG.E R23, desc[UR16][R38.64] ;  /* 0x0000001026177981 */ /* 0x000ea2000c1e1900 */
[----:B------:R-:W-:-:S05]  /*3120*/  IADD3 R14, PT, PT, R14, UR13, RZ ;  /* 0x0000000d0e0e7c10 */ /* 0x000fca000fffe0ff */
[----:B------:R-:W-:-:S04]  /*3130*/  IMAD R21, R14, UR15, R37 ;  /* 0x0000000f0e157c24 */ /* 0x000fc8000f8e0225 */
[----:B------:R-:W-:-:S04]  /*3140*/  IMAD.WIDE R4, R21, 0x4, R4 ;  /* 0x0000000415047825 */ /* 0x000fc800078e0204 */
[----:B------:R-:W-:-:S05]  /*3150*/  VIADD R13, R13, 0x4 ;  /* 0x000000040d0d7836 */ /* 0x000fca0000000000 */
[----:B------:R-:W-:Y:S02]  /*3160*/  ISETP.NE.AND P5, PT, R13, R12, PT ;  /* 0x0000000c0d00720c */ /* 0x000fe40003fa5270 */
[----:B------:R-:W-:Y:S01]  /*3170*/  IADD3 R14, PT, PT, R17, UR13, RZ ;  /* 0x0000000d110e7c10 */ /* 0x000fe2000fffe0ff */
[----:B--2---:R-:W-:-:S05]  /*3180*/  FADD R23, R18, R23 ;  /* 0x0000001712177221 */ /* 0x004fca0000000000 */
[----:B------:R1:W-:Y:S05]  /*3190*/  STG.E desc[UR16][R4.64], R23 ;  /* 0x0000001704007986 */ /* 0x0003ea000c101910 */
[----:B------:R-:W-:Y:S05]  /*31a0*/  @P5 BRA `(.L_x_39) ;  /* 0xfffffff800c05947 */ /* 0x000fea000383ffff */
.L_x_38:
[----:B--2---:R-:W-:Y:S05]  /*31b0*/  BSYNC.RECONVERGENT B1 ;  /* 0x0000000000017941 */ /* 0x004fea0003800200 */
.L_x_37:
[----:B------:R-:W-:Y:S05]  /*31c0*/  @!P4 BRA `(.L_x_36) ;  /* 0x000000040004c947 */ /* 0x000fea0003800000 */
[----:B-1----:R-:W-:Y:S01]  /*31d0*/  IMAD.HI.U32 R4, R6, R14, RZ ;  /* 0x0000000e06047227 */ /* 0x002fe200078e00ff */
[----:B------:R-:W2:Y:S01]  /*31e0*/  LDG.E R13, desc[UR16][R38.64] ;  /* 0x00000010260d7981 */ /* 0x000ea2000c1e1900 */
[----:B------:R-:W1:Y:S02]  /*31f0*/  LDC R15, c[0x0][0x3b8] ;  /* 0x0000ee00ff0f7b82 */ /* 0x000e640000000800 */
[----:B------:R-:W-:-:S04]  /*3200*/  IMAD.MOV R5, RZ, RZ, -R4 ;  /* 0x000000ffff057224 */ /* 0x000fc800078e0a04 */
[----:B------:R-:W-:-:S05]  /*3210*/  IMAD R5, R5, UR13, R14 ;  /* 0x0000000d05057c24 */ /* 0x000fca000f8e020e */
[----:B------:R-:W-:-:S13]  /*3220*/  ISETP.GE.U32.AND P4, PT, R5, UR13, PT ;  /* 0x0000000d05007c0c */ /* 0x000fda000bf86070 */
[----:B------:R-:W-:Y:S01]  /*3230*/  @P4 IADD3 R5, PT, PT, R5, -UR13, RZ ;  /* 0x8000000d05054c10 */ /* 0x000fe2000fffe0ff */
[----:B------:R-:W-:-:S03]  /*3240*/  @P4 VIADD R4, R4, 0x1 ;  /* 0x0000000104044836 */ /* 0x000fc60000000000 */
[----:B------:R-:W-:-:S13]  /*3250*/  ISETP.GE.U32.AND P5, PT, R5, UR13, PT ;  /* 0x0000000d05007c0c */ /* 0x000fda000bfa6070 */
[----:B------:R-:W-:-:S04]  /*3260*/  @P5 IADD3 R4, PT, PT, R4, 0x1, RZ ;  /* 0x0000000104045810 */ /* 0x000fc80007ffe0ff */
[----:B------:R-:W-:-:S05]  /*3270*/  SEL R5, R7, R4, !P0 ;  /* 0x0000000407057207 */ /* 0x000fca0004000000 */
[----:B------:R-:W-:-:S05]  /*3280*/  IMAD.IADD R5, R8, 0x1, R5 ;  /* 0x0000000108057824 */ /* 0x000fca00078e0205 */
[----:B------:R-:W-:Y:S02]  /*3290*/  LEA R12, R5, UR22, 0x2 ;  /* 0x00000016050c7c11 */ /* 0x000fe4000f8e10ff */
[----:B------:R-:W3:Y:S04]  /*32a0*/  LDC.64 R4, c[0x0][0x388] ;  /* 0x0000e200ff047b82 */ /* 0x000ee80000000a00 */
[----:B------:R-:W2:Y:S01]  /*32b0*/  LDL R12, [R12] ;  /* 0x000000000c0c7983 */ /* 0x000ea20000100800 */
[----:B------:R-:W-:-:S05]  /*32c0*/  IADD3 R16, PT, PT, R9, R14, RZ ;  /* 0x0000000e09107210 */ /* 0x000fca0007ffe0ff */
[----:B-1----:R-:W-:Y:S01]  /*32d0*/  IMAD R11, R16, R15, R37 ;  /* 0x0000000f100b7224 */ /* 0x002fe200078e0225 */
[----:B------:R-:W-:-:S03]  /*32e0*/  ISETP.NE.AND P4, PT, R19, 0x1, PT ;  /* 0x000000011300780c */ /* 0x000fc60003f85270 */
[----:B---3--:R-:W-:-:S04]  /*32f0*/  IMAD.WIDE R10, R11, 0x4, R4 ;  /* 0x000000040b0a7825 */ /* 0x008fc800078e0204 */
[----:B--2---:R-:W-:-:S05]  /*3300*/  FADD R13, R12, R13 ;  /* 0x0000000d0c0d7221 */ /* 0x004fca0000000000 */
[----:B------:R4:W-:Y:S01]  /*3310*/  STG.E desc[UR16][R10.64], R13 ;  /* 0x0000000d0a007986 */ /* 0x0009e2000c101910 */
[----:B------:R-:W-:Y:S05]  /*3320*/  @!P4 BRA `(.L_x_36) ;  /* 0x0000000000acc947 */ /* 0x000fea0003800000 */
[----:B----4-:R-:W-:-:S04]  /*3330*/  VIADD R11, R14, UR13 ;  /* 0x0000000d0e0b7c36 */ /* 0x010fc80008000000 */
[----:B------:R-:W-:-:S05]  /*3340*/  IMAD.HI.U32 R10, R6, R11, RZ ;  /* 0x0000000b060a7227 */ /* 0x000fca00078e00ff */
[----:B------:R-:W-:-:S05]  /*3350*/  IADD3 R9, PT, PT, -R10, RZ, RZ ;  /* 0x000000ff0a097210 */ /* 0x000fca0007ffe1ff */
[----:B------:R-:W-:-:S05]  /*3360*/  IMAD R9, R9, UR13, R11 ;  /* 0x0000000d09097c24 */ /* 0x000fca000f8e020b */
[----:B------:R-:W-:-:S13]  /*3370*/  ISETP.GE.U32.AND P4, PT, R9, UR13, PT ;  /* 0x0000000d09007c0c */ /* 0x000fda000bf86070 */
[----:B------:R-:W-:Y:S01]  /*3380*/  @P4 VIADD R9, R9, -UR13 ;  /* 0x8000000d09094c36 */ /* 0x000fe20008000000 */
[----:B------:R-:W-:-:S04]  /*3390*/  @P4 IADD3 R10, PT, PT, R10, 0x1, RZ ;  /* 0x000000010a0a4810 */ /* 0x000fc80007ffe0ff */
[----:B------:R-:W-:-:S13]  /*33a0*/  ISETP.GE.U32.AND P5, PT, R9, UR13, PT ;  /* 0x0000000d09007c0c */ /* 0x000fda000bfa6070 */
[----:B------:R-:W-:-:S05]  /*33b0*/  @P5 VIADD R10, R10, 0x1 ;  /* 0x000000010a0a5836 */ /* 0x000fca0000000000 */
[----:B------:R-:W-:Y:S02]  /*33c0*/  SEL R9, R7, R10, !P0 ;  /* 0x0000000a07097207 */ /* 0x000fe40004000000 */
[----:B------:R-:W2:Y:S02]  /*33d0*/  LDG.E R10, desc[UR16][R38.64] ;  /* 0x00000010260a7981 */ /* 0x000ea4000c1e1900 */
[----:B------:R-:W-:-:S04]  /*33e0*/  IADD3 R9, PT, PT, R8, R9, RZ ;  /* 0x0000000908097210 */ /* 0x000fc80007ffe0ff */
[----:B------:R-:W-:-:S06]  /*33f0*/  LEA R9, R9, UR22, 0x2 ;  /* 0x0000001609097c11 */ /* 0x000fcc000f8e10ff */
[----:B------:R-:W2:Y:S01]  /*3400*/  LDL R9, [R9] ;  /* 0x0000000009097983 */ /* 0x000ea20000100800 */
[----:B------:R-:W-:-:S13]  /*3410*/  ISETP.NE.AND P4, PT, R19, 0x2, PT ;  /* 0x000000021300780c */ /* 0x000fda0003f85270 */
[----:B------:R-:W-:-:S04]  /*3420*/  @P4 VIADD R11, R11, UR13 ;  /* 0x0000000d0b0b4c36 */ /* 0x000fc80008000000 */
[----:B------:R-:W-:-:S05]  /*3430*/  @P4 IMAD.HI.U32 R6, R6, R11, RZ ;  /* 0x0000000b06064227 */ /* 0x000fca00078e00ff */
[----:B------:R-:W-:-:S05]  /*3440*/  @P4 IADD3 R12, PT, PT, -R6, RZ, RZ ;  /* 0x000000ff060c4210 */ /* 0x000fca0007ffe1ff */
[----:B------:R-:W-:Y:S01]  /*3450*/  @P4 IMAD R11, R12, UR13, R11 ;  /* 0x0000000d0c0b4c24 */ /* 0x000fe2000f8e020b */
[----:B------:R-:W-:-:S04]  /*3460*/  PLOP3.LUT P5, PT, PT, PT, PT, 0x8, 0x80 ;  /* 0x000000000080781c */ /* 0x000fc80003fae170 */
[----:B------:R-:W-:-:S04]  /*3470*/  @P4 ISETP.GE.U32.AND P6, PT, R11, UR13, PT ;  /* 0x0000000d0b004c0c */ /* 0x000fc8000bfc6070 */
[----:B------:R-:W-:-:S13]  /*3480*/  @P4 PLOP3.LUT P5, PT, P6, PT, PT, 0x80, 0x8 ;  /* 0x000000000008481c */ /* 0x000fda00037af070 */
[----:B------:R-:W-:Y:S01]  /*3490*/  @P5 VIADD R11, R11, -UR13 ;  /* 0x8000000d0b0b5c36 */ /* 0x000fe20008000000 */
[----:B------:R-:W-:-:S04]  /*34a0*/  @P5 IADD3 R6, PT, PT, R6, 0x1, RZ ;  /* 0x0000000106065810 */ /* 0x000fc80007ffe0ff */
[----:B------:R-:W-:Y:S02]  /*34b0*/  @P4 ISETP.GE.U32.AND P6, PT, R11, UR13, PT ;  /* 0x0000000d0b004c0c */ /* 0x000fe4000bfc6070 */
[----:B------:R-:W-:Y:S02]  /*34c0*/  PLOP3.LUT P5, PT, PT, PT, PT, 0x8, 0x80 ;  /* 0x000000000080781c */ /* 0x000fe40003fae170 */
[----:B------:R-:W-:Y:S01]  /*34d0*/  @P4 PLOP3.LUT P5, PT, P6, PT, PT, 0x80, 0x8 ;  /* 0x000000000008481c */ /* 0x000fe200037af070 */
[----:B------:R-:W-:-:S12]  /*34e0*/  VIADD R16, R16, UR13 ;  /* 0x0000000d10107c36 */ /* 0x000fd80008000000 */
[----:B------:R-:W-:-:S04]  /*34f0*/  @P5 IADD3 R6, PT, PT, R6, 0x1, RZ ;  /* 0x0000000106065810 */ /* 0x000fc80007ffe0ff */
[----:B------:R-:W-:Y:S01]  /*3500*/  @P4 SEL R11, R7, R6, !P0 ;  /* 0x00000006070b4207 */ /* 0x000fe20004000000 */
[----:B------:R-:W-:-:S04]  /*3510*/  IMAD R7, R16, R15, R37 ;  /* 0x0000000f10077224 */ /* 0x000fc800078e0225 */
[----:B------:R-:W-:Y:S02]  /*3520*/  @P4 IMAD.IADD R11, R8, 0x1, R11 ;  /* 0x00000001080b4824 */ /* 0x000fe400078e020b */
[----:B------:R-:W-:-:S04]  /*3530*/  IMAD.WIDE R6, R7, 0x4, R4 ;  /* 0x0000000407067825 */ /* 0x000fc800078e0204 */
[----:B--2---:R-:W-:Y:S01]  /*3540*/  FADD R9, R9, R10 ;  /* 0x0000000a09097221 */ /* 0x004fe20000000000 */
[----:B------:R-:W-:-:S04]  /*3550*/  @P4 LEA R10, R11, UR22, 0x2 ;  /* 0x000000160b0a4c11 */ /* 0x000fc8000f8e10ff */
[----:B------:R1:W-:Y:S04]  /*3560*/  STG.E desc[UR16][R6.64], R9 ;  /* 0x0000000906007986 */ /* 0x0003e8000c101910 */
[----:B------:R-:W2:Y:S04]  /*3570*/  @P4 LDG.E R39, desc[UR16][R38.64] ;  /* 0x0000001026274981 */ /* 0x000ea8000c1e1900 */
[----:B------:R-:W2:Y:S01]  /*3580*/  @P4 LDL R10, [R10] ;  /* 0x000000000a0a4983 */ /* 0x000ea20000100800 */
[----:B------:R-:W-:-:S05]  /*3590*/  @P4 IADD3 R8, PT, PT, R16, UR13, RZ ;  /* 0x0000000d10084c10 */ /* 0x000fca000fffe0ff */
[----:B------:R-:W-:-:S04]  /*35a0*/  @P4 IMAD R11, R8, R15, R37 ;  /* 0x0000000f080b4224 */ /* 0x000fc800078e0225 */
[----:B------:R-:W-:-:S04]  /*35b0*/  @P4 IMAD.WIDE R4, R11, 0x4, R4 ;  /* 0x000000040b044825 */ /* 0x000fc800078e0204 */
[----:B--2---:R-:W-:-:S05]  /*35c0*/  @P4 FADD R11, R10, R39 ;  /* 0x000000270a0b4221 */ /* 0x004fca0000000000 */
[----:B------:R1:W-:Y:S02]  /*35d0*/  @P4 STG.E desc[UR16][R4.64], R11 ;  /* 0x0000000b04004986 */ /* 0x0003e4000c101910 */
.L_x_36:
[----:B--2---:R-:W-:Y:S05]  /*35e0*/  BSYNC.RECONVERGENT B0 ;  /* 0x0000000000007941 */ /* 0x004fea0003800200 */
.L_x_35:
[----:B------:R-:W-:Y:S04]  /*35f0*/  BSSY.RECONVERGENT B2, `(.L_x_40) ;  /* 0x000008f000027945 */ /* 0x000fe80003800200 */
[----:B------:R-:W-:Y:S05]  /*3600*/  @P3 BRA `(.L_x_41) ;  /* 0x0000000800343947 */ /* 0x000fea0003800000 */
[----:B-1--4-:R-:W-:-:S07]  /*3610*/  IMAD.MOV.U32 R11, RZ, RZ, RZ ;  /* 0x000000ffff0b7224 */ /* 0x012fce00078e00ff */
.L_x_52:
[----:B-1-3--:R-:W1:Y:S01]  /*3620*/  LDC R19, c[0x0][0x3ac] ;  /* 0x0000eb00ff137b82 */ /* 0x00ae620000000800 */
[----:B------:R-:W-:Y:S02]  /*3630*/  IADD3 R12, PT, PT, R32, R11, RZ ;  /* 0x0000000b200c7210 */ /* 0x000fe40007ffe0ff */
[----:B--2---:R-:W-:-:S05]  /*3640*/  LEA R15, R3, UR10, 0x2 ;  /* 0x0000000a030f7c11 */ /* 0x004fca000f8e10ff */
[----:B------:R-:W2:Y:S01]  /*3650*/  LDC.64 R8, c[0x0][0x380] ;  /* 0x0000e000ff087b82 */ /* 0x000ea20000000a00 */
[----:B-1----:R-:W-:-:S04]  /*3660*/  IMAD R15, R12, R19, R15 ;  /* 0x000000130c0f7224 */ /* 0x002fc800078e020f */
[----:B--2---:R-:W-:-:S05]  /*3670*/  IMAD.WIDE R14, R15, 0x4, R8 ;  /* 0x000000040f0e7825 */ /* 0x004fca00078e0208 */
[----:B------:R-:W2:Y:S01]  /*3680*/  LDG.E.128 R4, desc[UR16][R14.64] ;  /* 0x000000100e047981 */ /* 0x000ea2000c1e1d00 */
[----:B------:R-:W-:Y:S01]  /*3690*/  MOV R10, 0x400 ;  /* 0x00000400000a7802 */ /* 0x000fe20000000f00 */
[----:B------:R-:W-:Y:S01]  /*36a0*/  VIADD R11, R11, UR14 ;  /* 0x0000000e0b0b7c36 */ /* 0x000fe20008000000 */
[----:B------:R-:W-:Y:S01]  /*36b0*/  BSSY.RECONVERGENT B1, `(.L_x_42) ;  /* 0x0000081000017945 */ /* 0x000fe20003800200 */
[----:B------:R-:W1:Y:S02]  /*36c0*/  S2R R13, SR_CgaCtaId ;  /* 0x00000000000d7919 */ /* 0x000e640000008800 */
[----:B------:R-:W-:Y:S01]  /*36d0*/  VIADD R10, R10, 0x90 ;  /* 0x000000900a0a7836 */ /* 0x000fe20000000000 */
[----:B------:R-:W-:-:S04]  /*36e0*/  ISETP.GE.AND P4, PT, R11, UR11, PT ;  /* 0x0000000b0b007c0c */ /* 0x000fc8000bf86270 */
[----:B-1----:R-:W-:-:S05]  /*36f0*/  LEA R13, R13, R10, 0x18 ;  /* 0x0000000a0d0d7211 */ /* 0x002fca00078ec0ff */
[----:B------:R-:W-:-:S05]  /*3700*/  IMAD R10, R12, 0x48, R13 ;  /* 0x000000480c0a7824 */ /* 0x000fca00078e020d */
[----:B------:R-:W-:-:S05]  /*3710*/  LEA R17, R3, R10, 0x4 ;  /* 0x0000000a03117211 */ /* 0x000fca00078e20ff */
        /* <DEDUP_REMOVED lines=14> */
[----:B------:R-:W-:-:S04]  /*3800*/  IADD3 R13, PT, PT, R43, -0x2, RZ ;  /* 0xfffffffe2b0d7810 */ /* 0x000fc80007ffe0ff */
[----:B------:R-:W-:-:S13]  /*3810*/  PLOP3.LUT P5, PT, PT, PT, UP0, 0x80, 0x8 ;  /* 0x000000000008781c */ /* 0x000fda0003faf008 */
[----:B------:R3:W-:Y:S01]  /*3820*/  @P5 STS [R17+0x18], R6 ;  /* 0x0000180611005388 */ /* 0x0007e20000000800 */
[----:B------:R-:W-:-:S07]  /*3830*/  @P5 VIADD R13, R43, 0xffffffff ;  /* 0xffffffff2b0d5836 */ /* 0x000fce0000000000 */
.L_x_44:
[----:B------:R-:W-:Y:S05]  /*3840*/  @!P0 BRA `(.L_x_43) ;  /* 0x00000004009c8947 */ /* 0x000fea0003800000 */
[----:B------:R-:W-:Y:S01]  /*3850*/  ISETP.GE.AND P0, PT, R13, UR6, PT ;  /* 0x000000060d007c0c */ /* 0x000fe2000bf06270 */
[----:B------:R-:W-:Y:S01]  /*3860*/  BSSY.RELIABLE B0, `(.L_x_45) ;  /* 0x0000057000007945 */ /* 0x000fe20003800100 */
[----:B------:R-:W-:-:S11]  /*3870*/  IMAD R12, R12, R19, UR10 ;  /* 0x0000000a0c0c7e24 */ /* 0x000fd6000f8e0213 */
[----:B------:R-:W-:Y:S05]  /*3880*/  @P0 BRA `(.L_x_46) ;  /* 0x0000000400500947 */ /* 0x000fea0003800000 */
[----:B-12---:R-:W-:Y:S01]  /*3890*/  IADD3 R4, PT, PT, -R13, UR6, RZ ;  /* 0x000000060d047c10 */ /* 0x006fe2000fffe1ff */
[----:B------:R-:W-:Y:S01]  /*38a0*/  BSSY.RECONVERGENT B3, `(.L_x_47) ;  /* 0x0000033000037945 */ /* 0x000fe20003800200 */
[----:B------:R-:W-:Y:S02]  /*38b0*/  PLOP3.LUT P0, PT, PT, PT, PT, 0x80, 0x8 ;  /* 0x000000000008781c */ /* 0x000fe40003f0f070 */
[----:B------:R-:W-:-:S13]  /*38c0*/  ISETP.GT.AND P5, PT, R4, 0xc, PT ;  /* 0x0000000c0400780c */ /* 0x000fda0003fa4270 */
[----:B------:R-:W-:Y:S05]  /*38d0*/  @!P5 BRA `(.L_x_48) ;  /* 0x0000000000bcd947 */ /* 0x000fea0003800000 */
[----:B------:R-:W-:Y:S02]  /*38e0*/  MOV R19, UR6 ;  /* 0x0000000600137c02 */ /* 0x000fe40008000f00 */
[----:B------:R-:W-:-:S03]  /*38f0*/  PLOP3.LUT P0, PT, PT, PT, PT, 0x8, 0x80 ;  /* 0x000000000080781c */ /* 0x000fc60003f0e170 */
[----:B------:R-:W-:-:S10]  /*3900*/  VIADD R19, R19, 0xfffffff4 ;  /* 0xfffffff413137836 */ /* 0x000fd40000000000 */
.L_x_49:
[C---:B-1-3--:R-:W-:Y:S02]  /*3910*/  IADD3 R17, PT, PT, R12.reuse, R13, RZ ;  /* 0x0000000d0c117210 */ /* 0x04afe40007ffe0ff */
        /* <DEDUP_REMOVED lines=17> */
[----:B0-----:R-:W5:Y:S04]  /*3a30*/  LDG.E R44, desc[UR16][R4.64+0x8] ;  /* 0x00000810042c7981 */ /* 0x001f68000c1e1900 */
[----:B------:R-:W5:Y:S04]  /*3a40*/  LDG.E R16, desc[UR16][R4.64+0xc] ;  /* 0x00000c1004107981 */ /* 0x000f68000c1e1900 */
[----:B------:R-:W5:Y:S04]  /*3a50*/  LDG.E R46, desc[UR16][R6.64] ;  /* 0x00000010062e7981 */ /* 0x000f68000c1e1900 */
[----:B------:R-:W5:Y:S04]  /*3a60*/  LDG.E R48, desc[UR16][R6.64+0x4] ;  /* 0x0000041006307981 */ /* 0x000f68000c1e1900 */
[----:B------:R-:W5:Y:S04]  /*3a70*/  LDG.E R50, desc[UR16][R6.64+0x8] ;  /* 0x0000081006327981 */ /* 0x000f68000c1e1900 */
[----:B------:R-:W5:Y:S01]  /*3a80*/  LDG.E R52, desc[UR16][R6.64+0xc] ;  /* 0x00000c1006347981 */ /* 0x000f62000c1e1900 */
[C---:B-1----:R-:W-:Y:S01]  /*3a90*/  IMAD R17, R13.reuse, 0x4, R10 ;  /* 0x000000040d117824 */ /* 0x042fe200078e020a */
[----:B------:R-:W-:-:S04]  /*3aa0*/  IADD3 R13, PT, PT, R13, 0x10, RZ ;  /* 0x000000100d0d7810 */ /* 0x000fc80007ffe0ff */
        /* <DEDUP_REMOVED lines=18> */
.L_x_48:
[----:B------:R-:W-:Y:S05]  /*3bd0*/  BSYNC.RECONVERGENT B3 ;  /* 0x0000000000037941 */ /* 0x000fea0003800200 */
.L_x_47:
[----:B------:R-:W-:Y:S01]  /*3be0*/  IADD3 R4, PT, PT, -R13, UR6, RZ ;  /* 0x000000060d047c10 */ /* 0x000fe2000fffe1ff */
[----:B------:R-:W-:Y:S03]  /*3bf0*/  BSSY.RECONVERGENT B3, `(.L_x_50) ;  /* 0x000001a000037945 */ /* 0x000fe60003800200 */
[----:B------:R-:W-:-:S13]  /*3c00*/  ISETP.GT.AND P5, PT, R4, 0x4, PT ;  /* 0x000000040400780c */ /* 0x000fda0003fa4270 */
[----:B------:R-:W-:Y:S05]  /*3c10*/  @!P5 BRA `(.L_x_51) ;  /* 0x00000000005cd947 */ /* 0x000fea0003800000 */
[----:B------:R-:W-:Y:S01]  /*3c20*/  IADD3 R7, PT, PT, R12, 0x4, R13 ;  /* 0x000000040c077810 */ /* 0x000fe20007ffe00d */
[----:B---3--:R-:W-:-:S04]  /*3c30*/  IMAD.IADD R5, R13, 0x1, R12 ;  /* 0x000000010d057824 */ /* 0x008fc800078e020c */
[----:B------:R-:W-:-:S04]  /*3c40*/  IMAD.WIDE R4, R5, 0x4, R8 ;  /* 0x0000000405047825 */ /* 0x000fc800078e0208 */
[----:B------:R-:W-:Y:S01]  /*3c50*/  IMAD.WIDE R6, R7, 0x4, R8 ;  /* 0x0000000407067825 */ /* 0x000fe200078e0208 */
[----:B------:R-:W2:Y:S04]  /*3c60*/  LDG.E R14, desc[UR16][R4.64] ;  /* 0x00000010040e7981 */ /* 0x000ea8000c1e1900 */
[----:B-1----:R-:W3:Y:S04]  /*3c70*/  LDG.E R16, desc[UR16][R4.64+0x4] ;  /* 0x0000041004107981 */ /* 0x002ee8000c1e1900 */
        /* <DEDUP_REMOVED lines=17> */
.L_x_51:
[----:B------:R-:W-:Y:S05]  /*3d90*/  BSYNC.RECONVERGENT B3 ;  /* 0x0000000000037941 */ /* 0x000fea0003800200 */
.L_x_50:
[----:B------:R-:W-:-:S13]  /*3da0*/  ISETP.NE.OR P0, PT, R13, UR6, P0 ;  /* 0x000000060d007c0c */ /* 0x000fda0008705670 */
[----:B------:R-:W-:Y:S05]  /*3db0*/  @!P0 BREAK.RELIABLE B0 ;  /* 0x0000000000008942 */ /* 0x000fea0003800100 */
[----:B------:R-:W-:Y:S05]  /*3dc0*/  @!P0 BRA `(.L_x_43) ;  /* 0x00000000003c8947 */ /* 0x000fea0003800000 */
.L_x_46:
[----:B------:R-:W-:Y:S05]  /*3dd0*/  BSYNC.RELIABLE B0 ;  /* 0x0000000000007941 */ /* 0x000fea0003800100 */
.L_x_45:
[----:B-1-3--:R-:W-:-:S05]  /*3de0*/  IADD3 R5, PT, PT, R12, R13, RZ ;  /* 0x0000000d0c057210 */ /* 0x00afca0007ffe0ff */
[----:B--2---:R-:W-:-:S05]  /*3df0*/  IMAD.WIDE R4, R5, 0x4, R8 ;  /* 0x0000000405047825 */ /* 0x004fca00078e0208 */
[----:B------:R-:W2:Y:S04]  /*3e00*/  LDG.E R6, desc[UR16][R4.64] ;  /* 0x0000001004067981 */ /* 0x000ea8000c1e1900 */
[----:B------:R-:W3:Y:S04]  /*3e10*/  LDG.E R7, desc[UR16][R4.64+0x4] ;  /* 0x0000041004077981 */ /* 0x000ee8000c1e1900 */
[----:B------:R-:W4:Y:S04]  /*3e20*/  LDG.E R14, desc[UR16][R4.64+0x8] ;  /* 0x00000810040e7981 */ /* 0x000f28000c1e1900 */
[----:B------:R-:W5:Y:S01]  /*3e30*/  LDG.E R15, desc[UR16][R4.64+0xc] ;  /* 0x00000c10040f7981 */ /* 0x000f62000c1e1900 */
[C---:B------:R-:W-:Y:S01]  /*3e40*/  IMAD R16, R13.reuse, 0x4, R10 ;  /* 0x000000040d107824 */ /* 0x040fe200078e020a */
[----:B------:R-:W-:-:S04]  /*3e50*/  IADD3 R13, PT, PT, R13, 0x4, RZ ;  /* 0x000000040d0d7810 */ /* 0x000fc80007ffe0ff */
[----:B------:R-:W-:Y:S01]  /*3e60*/  ISETP.NE.AND P0, PT, R13, UR6, PT ;  /* 0x000000060d007c0c */ /* 0x000fe2000bf05270 */
[----:B--2---:R1:W-:Y:S04]  /*3e70*/  STS [R16], R6 ;  /* 0x0000000610007388 */ /* 0x0043e80000000800 */
[----:B---3--:R1:W-:Y:S04]  /*3e80*/  STS [R16+0x4], R7 ;  /* 0x0000040710007388 */ /* 0x0083e80000000800 */
[----:B----4-:R1:W-:Y:S04]  /*3e90*/  STS [R16+0x8], R14 ;  /* 0x0000080e10007388 */ /* 0x0103e80000000800 */
[----:B-----5:R1:W-:Y:S01]  /*3ea0*/  STS [R16+0xc], R15 ;  /* 0x00000c0f10007388 */ /* 0x0203e20000000800 */
[----:B------:R-:W-:Y:S05]  /*3eb0*/  @P0 BRA `(.L_x_45) ;  /* 0xfffffffc00c80947 */ /* 0x000fea000383ffff */
.L_x_43:
[----:B------:R-:W-:Y:S05]  /*3ec0*/  BSYNC.RECONVERGENT B1 ;  /* 0x0000000000017941 */ /* 0x000fea0003800200 */
.L_x_42:
[----:B------:R-:W-:Y:S05]  /*3ed0*/  @!P4 BRA `(.L_x_52) ;  /* 0xfffffff400d0c947 */ /* 0x000fea000383ffff */
.L_x_41:
[----:B------:R-:W-:Y:S05]  /*3ee0*/  BSYNC.RECONVERGENT B2 ;  /* 0x0000000000027941 */ /* 0x000fea0003800200 */
.L_x_40:
[----:B------:R-:W-:Y:S05]  /*3ef0*/  WARPSYNC.ALL ;  /* 0x0000000000007948 */ /* 0x000fea0003800000 */
[----:B------:R-:W5:Y:S02]  /*3f00*/  LDCU UR5, c[0x0][0x3b0] ;  /* 0x00007600ff0577ac */ /* 0x000f640008000800 */
[----:B-----5:R-:W-:-:S06]  /*3f10*/  UISETP.NE.AND UP0, UPT, UR4, UR5, UPT ;  /* 0x000000050400728c */ /* 0x020fcc000bf05270 */
[----:B------:R-:W-:-:S13]  /*3f20*/  PLOP3.LUT P0, PT, PT, PT, UP0, 0x80, 0x8 ;  /* 0x000000000008781c */ /* 0x000fda0003f0f008 */
[----:B------:R-:W-:Y:S05]  /*3f30*/  @!P0 EXIT ;  /* 0x000000000000894d */ /* 0x000fea0003800000 */
[----:B------:R-:W-:Y:S05]  /*3f40*/  BRA `(.L_x_53) ;  /* 0xffffffd400ac7947 */ /* 0x000fea000383ffff */
.L_x_54:
[----:B------:R-:W-:-:S00]  /*3f50*/  BRA `(.L_x_54) ;  /* 0xfffffffc00fc7947 */ /* 0x000fc0000383ffff */
[----:B------:R-:W-:-:S00]  /*3f60*/  NOP ;  /* 0x0000000000007918 */ /* 0x000fc00000000000 */
        /* <DEDUP_REMOVED lines=9> */
.L_x_55:


//--------------------- .nv.shared._Z14v1_convolutionILi8ELi4ELi5ELi5ELi24ELi6ELi6ELi26ELi18EEvPfS0_S0_S0_iiiiiiiii --------------------------
	.section	.nv.shared._Z14v1_convolutionILi8ELi4ELi5ELi5ELi24ELi6ELi6ELi26ELi18EEvPfS0_S0_S0_iiiiiiiii,"aw",@nobits
	.sectionflags	@""
	.align	4
.nv.shared._Z14v1_convolutionILi8ELi4ELi5ELi5ELi24ELi6ELi6ELi26ELi18EEvPfS0_S0_S0_iiiiiiiii:
	.zero		3040


//--------------------- .nv.shared.reserved.0     --------------------------
	.section	.nv.shared.reserved.0,"aw",@nobits
	.weak		__nv_reservedSMEM_offset_0_alias
	.size		__nv_reservedSMEM_offset_0_alias, 0, 64
	.other		__nv_reservedSMEM_offset_0_alias,@"STO_CUDA_RESERVED_SHARED STV_DEFAULT"
__nv_reservedSMEM_offset_0_alias:
	.zero		0
	.zero		64


//--------------------- .nv.constant0._Z14v1_convolutionILi8ELi4ELi5ELi5ELi24ELi6ELi6ELi26ELi18EEvPfS0_S0_S0_iiiiiiiii --------------------------
	.section	.nv.constant0._Z14v1_convolutionILi8ELi4ELi5ELi5ELi24ELi6ELi6ELi26ELi18EEvPfS0_S0_S0_iiiiiiiii,"a",@progbits
	.sectionflags	@""
	.align	4
.nv.constant0._Z14v1_convolutionILi8ELi4ELi5ELi5ELi24ELi6ELi6ELi26ELi18EEvPfS0_S0_S0_iiiiiiiii:
	.zero		964


//--------------------- SYMBOLS --------------------------

	.type		.nv.reservedSmem.offset0,@object
	.size		.nv.reservedSmem.offset0,0x4
	.type		.nv.reservedSmem.cap,@object
	.size		.nv.reservedSmem.cap,0x4
